//
// Generated by NVIDIA NVVM Compiler
//
// Compiler Build ID: CL-36424714
// Cuda compilation tools, release 13.0, V13.0.88
// Based on NVVM 20.0.0
//

.version 9.0
.target sm_100
.address_size 64

	// .globl	_Z4fillILb1EfEviPT0_S0_

.visible .entry _Z4fillILb1EfEviPT0_S0_(
	.param .u32 _Z4fillILb1EfEviPT0_S0__param_0,
	.param .u64 .ptr .align 1 _Z4fillILb1EfEviPT0_S0__param_1,
	.param .f32 _Z4fillILb1EfEviPT0_S0__param_2
)
{
	.reg .pred 	%p<3>;
	.reg .b32 	%r<12>;
	.reg .b32 	%f<4>;
	.reg .b64 	%rd<5>;

	ld.param.u32 	%r6, [_Z4fillILb1EfEviPT0_S0__param_0];
	ld.param.u64 	%rd2, [_Z4fillILb1EfEviPT0_S0__param_1];
	mov.u32 	%r7, %tid.x;
	mov.u32 	%r8, %ctaid.x;
	mov.u32 	%r1, %ntid.x;
	mad.lo.s32 	%r11, %r8, %r1, %r7;
	setp.ge.s32 	%p1, %r11, %r6;
	@%p1 bra 	$L__BB0_3;
	cvt.rn.f32.s32 	%f1, %r6;
	mov.u32 	%r9, %nctaid.x;
	mul.lo.s32 	%r3, %r9, %r1;
	cvta.to.global.u64 	%rd1, %rd2;
$L__BB0_2:
	add.s32 	%r10, %r11, 1;
	cvt.rn.f32.s32 	%f2, %r10;
	div.rn.f32 	%f3, %f2, %f1;
	mul.wide.s32 	%rd3, %r11, 4;
	add.s64 	%rd4, %rd1, %rd3;
	st.global.f32 	[%rd4], %f3;
	add.s32 	%r11, %r11, %r3;
	setp.lt.s32 	%p2, %r11, %r6;
	@%p2 bra 	$L__BB0_2;
$L__BB0_3:
	ret;

}
	// .globl	_Z4fillILb0EfEviPT0_S0_
.visible .entry _Z4fillILb0EfEviPT0_S0_(
	.param .u32 _Z4fillILb0EfEviPT0_S0__param_0,
	.param .u64 .ptr .align 1 _Z4fillILb0EfEviPT0_S0__param_1,
	.param .f32 _Z4fillILb0EfEviPT0_S0__param_2
)
{
	.reg .pred 	%p<3>;
	.reg .b32 	%r<11>;
	.reg .b32 	%f<2>;
	.reg .b64 	%rd<5>;

	ld.param.u32 	%r6, [_Z4fillILb0EfEviPT0_S0__param_0];
	ld.param.u64 	%rd2, [_Z4fillILb0EfEviPT0_S0__param_1];
	ld.param.f32 	%f1, [_Z4fillILb0EfEviPT0_S0__param_2];
	mov.u32 	%r7, %tid.x;
	mov.u32 	%r8, %ctaid.x;
	mov.u32 	%r1, %ntid.x;
	mad.lo.s32 	%r10, %r8, %r1, %r7;
	setp.ge.s32 	%p1, %r10, %r6;
	@%p1 bra 	$L__BB1_3;
	mov.u32 	%r9, %nctaid.x;
	mul.lo.s32 	%r3, %r9, %r1;
	cvta.to.global.u64 	%rd1, %rd2;
$L__BB1_2:
	mul.wide.s32 	%rd3, %r10, 4;
	add.s64 	%rd4, %rd1, %rd3;
	st.global.f32 	[%rd4], %f1;
	add.s32 	%r10, %r10, %r3;
	setp.lt.s32 	%p2, %r10, %r6;
	@%p2 bra 	$L__BB1_2;
$L__BB1_3:
	ret;

}
	// .globl	_Z15jaccard_row_sumILb1EfEviPKiS1_PKT0_PS2_
.visible .entry _Z15jaccard_row_sumILb1EfEviPKiS1_PKT0_PS2_(
	.param .u32 _Z15jaccard_row_sumILb1EfEviPKiS1_PKT0_PS2__param_0,
	.param .u64 .ptr .align 1 _Z15jaccard_row_sumILb1EfEviPKiS1_PKT0_PS2__param_1,
	.param .u64 .ptr .align 1 _Z15jaccard_row_sumILb1EfEviPKiS1_PKT0_PS2__param_2,
	.param .u64 .ptr .align 1 _Z15jaccard_row_sumILb1EfEviPKiS1_PKT0_PS2__param_3,
	.param .u64 .ptr .align 1 _Z15jaccard_row_sumILb1EfEviPKiS1_PKT0_PS2__param_4
)
{
	.reg .pred 	%p<13>;
	.reg .b32 	%r<42>;
	.reg .b32 	%f<17>;
	.reg .b64 	%rd<20>;

	ld.param.u32 	%r23, [_Z15jaccard_row_sumILb1EfEviPKiS1_PKT0_PS2__param_0];
	ld.param.u64 	%rd6, [_Z15jaccard_row_sumILb1EfEviPKiS1_PKT0_PS2__param_1];
	ld.param.u64 	%rd7, [_Z15jaccard_row_sumILb1EfEviPKiS1_PKT0_PS2__param_2];
	ld.param.u64 	%rd8, [_Z15jaccard_row_sumILb1EfEviPKiS1_PKT0_PS2__param_3];
	ld.param.u64 	%rd9, [_Z15jaccard_row_sumILb1EfEviPKiS1_PKT0_PS2__param_4];
	mov.u32 	%r24, %tid.y;
	mov.u32 	%r25, %ctaid.y;
	mov.u32 	%r1, %ntid.y;
	mad.lo.s32 	%r38, %r25, %r1, %r24;
	setp.ge.s32 	%p1, %r38, %r23;
	@%p1 bra 	$L__BB2_14;
	mov.u32 	%r3, %ntid.x;
	add.s32 	%r4, %r3, -1;
	mov.u32 	%r5, %tid.x;
	shl.b32 	%r26, %r3, 8;
	sub.s32 	%r6, 8192, %r26;
	sub.s32 	%r7, 8223, %r26;
	mov.u32 	%r27, %nctaid.y;
	mul.lo.s32 	%r9, %r27, %r1;
	cvta.to.global.u64 	%rd1, %rd6;
	cvta.to.global.u64 	%rd2, %rd9;
	cvta.to.global.u64 	%rd3, %rd7;
	cvta.to.global.u64 	%rd4, %rd8;
$L__BB2_2:
	mul.wide.s32 	%rd10, %r38, 4;
	add.s64 	%rd11, %rd1, %rd10;
	ld.global.nc.u32 	%r11, [%rd11];
	ld.global.nc.u32 	%r29, [%rd11+4];
	sub.s32 	%r30, %r29, %r11;
	add.s32 	%r31, %r4, %r30;
	rem.u32 	%r32, %r31, %r3;
	sub.s32 	%r13, %r31, %r32;
	setp.ge.s32 	%p2, %r5, %r13;
	mov.b32 	%r41, 0;
	@%p2 bra 	$L__BB2_11;
	cvt.s64.s32 	%rd5, %r11;
	mov.f32 	%f13, 0f00000000;
	mov.u32 	%r39, %r5;
$L__BB2_4:
	setp.ge.s32 	%p3, %r39, %r30;
	mov.b32 	%r33, %f13;
	shfl.sync.idx.b32	%r15|%p4, %r33, %r4, %r7, -1;
	mov.f32 	%f16, 0f00000000;
	@%p3 bra 	$L__BB2_6;
	cvt.s64.s32 	%rd12, %r39;
	add.s64 	%rd13, %rd12, %rd5;
	shl.b64 	%rd14, %rd13, 2;
	add.s64 	%rd15, %rd3, %rd14;
	ld.global.nc.u32 	%r34, [%rd15];
	mul.wide.s32 	%rd16, %r34, 4;
	add.s64 	%rd17, %rd4, %rd16;
	ld.global.nc.f32 	%f16, [%rd17];
$L__BB2_6:
	setp.lt.u32 	%p5, %r3, 2;
	@%p5 bra 	$L__BB2_9;
	mov.b32 	%r40, 1;
$L__BB2_8:
	mov.b32 	%r36, %f16;
	shfl.sync.up.b32	%r37|%p6, %r36, %r40, %r6, -1;
	mov.b32 	%f10, %r37;
	setp.lt.u32 	%p7, %r5, %r40;
	add.f32 	%f11, %f16, %f10;
	selp.f32 	%f16, %f16, %f11, %p7;
	shl.b32 	%r40, %r40, 1;
	setp.lt.u32 	%p8, %r40, %r3;
	@%p8 bra 	$L__BB2_8;
$L__BB2_9:
	mov.b32 	%f12, %r15;
	add.f32 	%f13, %f16, %f12;
	add.s32 	%r39, %r39, %r3;
	setp.lt.s32 	%p9, %r39, %r13;
	@%p9 bra 	$L__BB2_4;
	mov.b32 	%r41, %f13;
$L__BB2_11:
	setp.ne.s32 	%p10, %r5, 0;
	shfl.sync.idx.b32	%r21|%p11, %r41, %r4, %r7, -1;
	@%p10 bra 	$L__BB2_13;
	add.s64 	%rd19, %rd2, %rd10;
	st.global.u32 	[%rd19], %r21;
$L__BB2_13:
	add.s32 	%r38, %r38, %r9;
	setp.lt.s32 	%p12, %r38, %r23;
	@%p12 bra 	$L__BB2_2;
$L__BB2_14:
	ret;

}
	// .globl	_Z14jaccard_is_optILb1EfEviiPKiS1_PKT0_S4_PS2_S5_
.visible .entry _Z14jaccard_is_optILb1EfEviiPKiS1_PKT0_S4_PS2_S5_(
	.param .u32 _Z14jaccard_is_optILb1EfEviiPKiS1_PKT0_S4_PS2_S5__param_0,
	.param .u32 _Z14jaccard_is_optILb1EfEviiPKiS1_PKT0_S4_PS2_S5__param_1,
	.param .u64 .ptr .align 1 _Z14jaccard_is_optILb1EfEviiPKiS1_PKT0_S4_PS2_S5__param_2,
	.param .u64 .ptr .align 1 _Z14jaccard_is_optILb1EfEviiPKiS1_PKT0_S4_PS2_S5__param_3,
	.param .u64 .ptr .align 1 _Z14jaccard_is_optILb1EfEviiPKiS1_PKT0_S4_PS2_S5__param_4,
	.param .u64 .ptr .align 1 _Z14jaccard_is_optILb1EfEviiPKiS1_PKT0_S4_PS2_S5__param_5,
	.param .u64 .ptr .align 1 _Z14jaccard_is_optILb1EfEviiPKiS1_PKT0_S4_PS2_S5__param_6,
	.param .u64 .ptr .align 1 _Z14jaccard_is_optILb1EfEviiPKiS1_PKT0_S4_PS2_S5__param_7
)
{
	.reg .pred 	%p<17>;
	.reg .b32 	%r<53>;
	.reg .b32 	%f<15>;
	.reg .b64 	%rd<35>;

	ld.param.u32 	%r31, [_Z14jaccard_is_optILb1EfEviiPKiS1_PKT0_S4_PS2_S5__param_0];
	ld.param.u64 	%rd10, [_Z14jaccard_is_optILb1EfEviiPKiS1_PKT0_S4_PS2_S5__param_2];
	ld.param.u64 	%rd11, [_Z14jaccard_is_optILb1EfEviiPKiS1_PKT0_S4_PS2_S5__param_3];
	ld.param.u64 	%rd7, [_Z14jaccard_is_optILb1EfEviiPKiS1_PKT0_S4_PS2_S5__param_4];
	ld.param.u64 	%rd12, [_Z14jaccard_is_optILb1EfEviiPKiS1_PKT0_S4_PS2_S5__param_5];
	ld.param.u64 	%rd8, [_Z14jaccard_is_optILb1EfEviiPKiS1_PKT0_S4_PS2_S5__param_6];
	ld.param.u64 	%rd9, [_Z14jaccard_is_optILb1EfEviiPKiS1_PKT0_S4_PS2_S5__param_7];
	cvta.to.global.u64 	%rd1, %rd12;
	cvta.to.global.u64 	%rd2, %rd11;
	cvta.to.global.u64 	%rd3, %rd10;
	mov.u32 	%r32, %tid.z;
	mov.u32 	%r33, %ctaid.z;
	mov.u32 	%r1, %ntid.z;
	mad.lo.s32 	%r47, %r33, %r1, %r32;
	setp.ge.s32 	%p1, %r47, %r31;
	@%p1 bra 	$L__BB3_15;
	mov.u32 	%r34, %tid.y;
	mov.u32 	%r35, %ctaid.y;
	mov.u32 	%r36, %ntid.y;
	mad.lo.s32 	%r3, %r35, %r36, %r34;
	mov.u32 	%r4, %tid.x;
	mov.u32 	%r37, %nctaid.y;
	mul.lo.s32 	%r5, %r37, %r36;
	mov.u32 	%r38, %nctaid.z;
	mul.lo.s32 	%r6, %r38, %r1;
	cvta.to.global.u64 	%rd4, %rd9;
	cvta.to.global.u64 	%rd5, %rd8;
	cvta.to.global.u64 	%rd6, %rd7;
$L__BB3_2:
	mul.wide.s32 	%rd13, %r47, 4;
	add.s64 	%rd14, %rd3, %rd13;
	ld.global.nc.u32 	%r8, [%rd14];
	add.s32 	%r48, %r3, %r8;
	ld.global.nc.u32 	%r10, [%rd14+4];
	setp.ge.s32 	%p2, %r48, %r10;
	@%p2 bra 	$L__BB3_14;
	sub.s32 	%r11, %r10, %r8;
	add.s64 	%rd16, %rd1, %rd13;
	ld.global.nc.f32 	%f1, [%rd16];
$L__BB3_4:
	setp.ne.s32 	%p3, %r4, 0;
	mul.wide.s32 	%rd17, %r48, 4;
	add.s64 	%rd18, %rd2, %rd17;
	ld.global.nc.u32 	%r13, [%rd18];
	mul.wide.s32 	%rd19, %r13, 4;
	add.s64 	%rd20, %rd3, %rd19;
	ld.global.nc.u32 	%r39, [%rd20+4];
	ld.global.nc.u32 	%r40, [%rd20];
	sub.s32 	%r14, %r39, %r40;
	add.s64 	%rd21, %rd1, %rd19;
	ld.global.nc.f32 	%f6, [%rd21];
	add.f32 	%f7, %f1, %f6;
	add.s64 	%rd22, %rd4, %rd17;
	st.global.f32 	[%rd22], %f7;
	@%p3 bra 	$L__BB3_13;
	setp.lt.s32 	%p4, %r11, %r14;
	selp.b32 	%r41, %r47, %r13, %p4;
	mul.wide.s32 	%rd23, %r41, 4;
	add.s64 	%rd24, %rd3, %rd23;
	ld.global.nc.u32 	%r50, [%rd24];
	selp.b32 	%r42, %r13, %r47, %p4;
	mul.wide.s32 	%rd25, %r42, 4;
	add.s64 	%rd26, %rd3, %rd25;
	ld.global.nc.u32 	%r49, [%rd26];
	ld.global.nc.u32 	%r17, [%rd24+4];
	ld.global.nc.u32 	%r44, [%rd26+4];
	setp.ge.s32 	%p5, %r50, %r17;
	setp.ge.s32 	%p6, %r49, %r44;
	mov.f32 	%f12, 0f00000000;
	or.pred  	%p7, %p5, %p6;
	@%p7 bra 	$L__BB3_11;
	mov.f32 	%f12, 0f00000000;
$L__BB3_7:
	mul.wide.s32 	%rd27, %r50, 4;
	add.s64 	%rd28, %rd2, %rd27;
	ld.global.nc.u32 	%r21, [%rd28];
	mul.wide.s32 	%rd29, %r49, 4;
	add.s64 	%rd30, %rd2, %rd29;
	ld.global.nc.u32 	%r22, [%rd30];
	setp.ne.s32 	%p8, %r21, %r22;
	@%p8 bra 	$L__BB3_9;
	mul.wide.s32 	%rd31, %r21, 4;
	add.s64 	%rd32, %rd6, %rd31;
	ld.global.nc.f32 	%f10, [%rd32];
	add.f32 	%f12, %f12, %f10;
	add.s32 	%r50, %r50, 1;
	add.s32 	%r49, %r49, 1;
	bra.uni 	$L__BB3_10;
$L__BB3_9:
	setp.ge.s32 	%p9, %r21, %r22;
	setp.lt.s32 	%p10, %r21, %r22;
	selp.u32 	%r45, 1, 0, %p10;
	add.s32 	%r50, %r50, %r45;
	selp.u32 	%r46, 1, 0, %p9;
	add.s32 	%r49, %r49, %r46;
$L__BB3_10:
	setp.lt.s32 	%p11, %r50, %r17;
	setp.lt.s32 	%p12, %r49, %r44;
	and.pred  	%p13, %p11, %p12;
	@%p13 bra 	$L__BB3_7;
$L__BB3_11:
	setp.eq.f32 	%p14, %f12, 0f00000000;
	@%p14 bra 	$L__BB3_13;
	mul.wide.s32 	%rd33, %r48, 4;
	add.s64 	%rd34, %rd5, %rd33;
	atom.global.add.f32 	%f11, [%rd34], %f12;
$L__BB3_13:
	add.s32 	%r48, %r48, %r5;
	setp.lt.s32 	%p15, %r48, %r10;
	@%p15 bra 	$L__BB3_4;
$L__BB3_14:
	add.s32 	%r47, %r47, %r6;
	setp.lt.s32 	%p16, %r47, %r31;
	@%p16 bra 	$L__BB3_2;
$L__BB3_15:
	ret;

}
	// .globl	_Z10jaccard_jwILb1EfEviPKT0_S0_S2_S2_PS0_
.visible .entry _Z10jaccard_jwILb1EfEviPKT0_S0_S2_S2_PS0_(
	.param .u32 _Z10jaccard_jwILb1EfEviPKT0_S0_S2_S2_PS0__param_0,
	.param .u64 .ptr .align 1 _Z10jaccard_jwILb1EfEviPKT0_S0_S2_S2_PS0__param_1,
	.param .f32 _Z10jaccard_jwILb1EfEviPKT0_S0_S2_S2_PS0__param_2,
	.param .u64 .ptr .align 1 _Z10jaccard_jwILb1EfEviPKT0_S0_S2_S2_PS0__param_3,
	.param .u64 .ptr .align 1 _Z10jaccard_jwILb1EfEviPKT0_S0_S2_S2_PS0__param_4,
	.param .u64 .ptr .align 1 _Z10jaccard_jwILb1EfEviPKT0_S0_S2_S2_PS0__param_5
)
{
	.reg .pred 	%p<3>;
	.reg .b32 	%r<11>;
	.reg .b32 	%f<9>;
	.reg .b64 	%rd<14>;

	ld.param.u32 	%r6, [_Z10jaccard_jwILb1EfEviPKT0_S0_S2_S2_PS0__param_0];
	ld.param.u64 	%rd5, [_Z10jaccard_jwILb1EfEviPKT0_S0_S2_S2_PS0__param_1];
	ld.param.f32 	%f1, [_Z10jaccard_jwILb1EfEviPKT0_S0_S2_S2_PS0__param_2];
	ld.param.u64 	%rd6, [_Z10jaccard_jwILb1EfEviPKT0_S0_S2_S2_PS0__param_3];
	ld.param.u64 	%rd7, [_Z10jaccard_jwILb1EfEviPKT0_S0_S2_S2_PS0__param_4];
	ld.param.u64 	%rd8, [_Z10jaccard_jwILb1EfEviPKT0_S0_S2_S2_PS0__param_5];
	mov.u32 	%r7, %tid.x;
	mov.u32 	%r8, %ctaid.x;
	mov.u32 	%r1, %ntid.x;
	mad.lo.s32 	%r10, %r8, %r1, %r7;
	setp.ge.s32 	%p1, %r10, %r6;
	@%p1 bra 	$L__BB4_3;
	mov.u32 	%r9, %nctaid.x;
	mul.lo.s32 	%r3, %r9, %r1;
	cvta.to.global.u64 	%rd1, %rd6;
	cvta.to.global.u64 	%rd2, %rd7;
	cvta.to.global.u64 	%rd3, %rd5;
	cvta.to.global.u64 	%rd4, %rd8;
$L__BB4_2:
	mul.wide.s32 	%rd9, %r10, 4;
	add.s64 	%rd10, %rd1, %rd9;
	ld.global.nc.f32 	%f2, [%rd10];
	add.s64 	%rd11, %rd2, %rd9;
	ld.global.nc.f32 	%f3, [%rd11];
	add.s64 	%rd12, %rd3, %rd9;
	ld.global.nc.f32 	%f4, [%rd12];
	mul.f32 	%f5, %f1, %f4;
	sub.f32 	%f6, %f3, %f2;
	div.rn.f32 	%f7, %f2, %f6;
	mul.f32 	%f8, %f5, %f7;
	add.s64 	%rd13, %rd4, %rd9;
	st.global.f32 	[%rd13], %f8;
	add.s32 	%r10, %r10, %r3;
	setp.lt.s32 	%p2, %r10, %r6;
	@%p2 bra 	$L__BB4_2;
$L__BB4_3:
	ret;

}
	// .globl	_Z15jaccard_row_sumILb0EfEviPKiS1_PKT0_PS2_
.visible .entry _Z15jaccard_row_sumILb0EfEviPKiS1_PKT0_PS2_(
	.param .u32 _Z15jaccard_row_sumILb0EfEviPKiS1_PKT0_PS2__param_0,
	.param .u64 .ptr .align 1 _Z15jaccard_row_sumILb0EfEviPKiS1_PKT0_PS2__param_1,
	.param .u64 .ptr .align 1 _Z15jaccard_row_sumILb0EfEviPKiS1_PKT0_PS2__param_2,
	.param .u64 .ptr .align 1 _Z15jaccard_row_sumILb0EfEviPKiS1_PKT0_PS2__param_3,
	.param .u64 .ptr .align 1 _Z15jaccard_row_sumILb0EfEviPKiS1_PKT0_PS2__param_4
)
{
	.reg .pred 	%p<3>;
	.reg .b32 	%r<14>;
	.reg .b32 	%f<2>;
	.reg .b64 	%rd<8>;

	ld.param.u32 	%r6, [_Z15jaccard_row_sumILb0EfEviPKiS1_PKT0_PS2__param_0];
	ld.param.u64 	%rd3, [_Z15jaccard_row_sumILb0EfEviPKiS1_PKT0_PS2__param_1];
	ld.param.u64 	%rd4, [_Z15jaccard_row_sumILb0EfEviPKiS1_PKT0_PS2__param_4];
	mov.u32 	%r7, %tid.y;
	mov.u32 	%r8, %ctaid.y;
	mov.u32 	%r1, %ntid.y;
	mad.lo.s32 	%r13, %r8, %r1, %r7;
	setp.ge.s32 	%p1, %r13, %r6;
	@%p1 bra 	$L__BB5_3;
	mov.u32 	%r9, %nctaid.y;
	mul.lo.s32 	%r3, %r9, %r1;
	cvta.to.global.u64 	%rd1, %rd3;
	cvta.to.global.u64 	%rd2, %rd4;
$L__BB5_2:
	mul.wide.s32 	%rd5, %r13, 4;
	add.s64 	%rd6, %rd1, %rd5;
	ld.global.nc.u32 	%r10, [%rd6];
	ld.global.nc.u32 	%r11, [%rd6+4];
	sub.s32 	%r12, %r11, %r10;
	cvt.rn.f32.s32 	%f1, %r12;
	add.s64 	%rd7, %rd2, %rd5;
	st.global.f32 	[%rd7], %f1;
	add.s32 	%r13, %r13, %r3;
	setp.lt.s32 	%p2, %r13, %r6;
	@%p2 bra 	$L__BB5_2;
$L__BB5_3:
	ret;

}
	// .globl	_Z14jaccard_is_optILb0EfEviiPKiS1_PKT0_S4_PS2_S5_
.visible .entry _Z14jaccard_is_optILb0EfEviiPKiS1_PKT0_S4_PS2_S5_(
	.param .u32 _Z14jaccard_is_optILb0EfEviiPKiS1_PKT0_S4_PS2_S5__param_0,
	.param .u32 _Z14jaccard_is_optILb0EfEviiPKiS1_PKT0_S4_PS2_S5__param_1,
	.param .u64 .ptr .align 1 _Z14jaccard_is_optILb0EfEviiPKiS1_PKT0_S4_PS2_S5__param_2,
	.param .u64 .ptr .align 1 _Z14jaccard_is_optILb0EfEviiPKiS1_PKT0_S4_PS2_S5__param_3,
	.param .u64 .ptr .align 1 _Z14jaccard_is_optILb0EfEviiPKiS1_PKT0_S4_PS2_S5__param_4,
	.param .u64 .ptr .align 1 _Z14jaccard_is_optILb0EfEviiPKiS1_PKT0_S4_PS2_S5__param_5,
	.param .u64 .ptr .align 1 _Z14jaccard_is_optILb0EfEviiPKiS1_PKT0_S4_PS2_S5__param_6,
	.param .u64 .ptr .align 1 _Z14jaccard_is_optILb0EfEviiPKiS1_PKT0_S4_PS2_S5__param_7
)
{
	.reg .pred 	%p<17>;
	.reg .b32 	%r<53>;
	.reg .b32 	%f<14>;
	.reg .b64 	%rd<31>;

	ld.param.u32 	%r31, [_Z14jaccard_is_optILb0EfEviiPKiS1_PKT0_S4_PS2_S5__param_0];
	ld.param.u64 	%rd8, [_Z14jaccard_is_optILb0EfEviiPKiS1_PKT0_S4_PS2_S5__param_2];
	ld.param.u64 	%rd9, [_Z14jaccard_is_optILb0EfEviiPKiS1_PKT0_S4_PS2_S5__param_3];
	ld.param.u64 	%rd10, [_Z14jaccard_is_optILb0EfEviiPKiS1_PKT0_S4_PS2_S5__param_5];
	ld.param.u64 	%rd6, [_Z14jaccard_is_optILb0EfEviiPKiS1_PKT0_S4_PS2_S5__param_6];
	ld.param.u64 	%rd7, [_Z14jaccard_is_optILb0EfEviiPKiS1_PKT0_S4_PS2_S5__param_7];
	cvta.to.global.u64 	%rd1, %rd10;
	cvta.to.global.u64 	%rd2, %rd9;
	cvta.to.global.u64 	%rd3, %rd8;
	mov.u32 	%r32, %tid.z;
	mov.u32 	%r33, %ctaid.z;
	mov.u32 	%r1, %ntid.z;
	mad.lo.s32 	%r47, %r33, %r1, %r32;
	setp.ge.s32 	%p1, %r47, %r31;
	@%p1 bra 	$L__BB6_15;
	mov.u32 	%r34, %tid.y;
	mov.u32 	%r35, %ctaid.y;
	mov.u32 	%r36, %ntid.y;
	mad.lo.s32 	%r3, %r35, %r36, %r34;
	mov.u32 	%r4, %tid.x;
	mov.u32 	%r37, %nctaid.y;
	mul.lo.s32 	%r5, %r37, %r36;
	mov.u32 	%r38, %nctaid.z;
	mul.lo.s32 	%r6, %r38, %r1;
	cvta.to.global.u64 	%rd4, %rd7;
	cvta.to.global.u64 	%rd5, %rd6;
$L__BB6_2:
	mul.wide.s32 	%rd11, %r47, 4;
	add.s64 	%rd12, %rd3, %rd11;
	ld.global.nc.u32 	%r8, [%rd12];
	add.s32 	%r48, %r3, %r8;
	ld.global.nc.u32 	%r10, [%rd12+4];
	setp.ge.s32 	%p2, %r48, %r10;
	@%p2 bra 	$L__BB6_14;
	sub.s32 	%r11, %r10, %r8;
	add.s64 	%rd14, %rd1, %rd11;
	ld.global.nc.f32 	%f1, [%rd14];
$L__BB6_4:
	setp.ne.s32 	%p3, %r4, 0;
	mul.wide.s32 	%rd15, %r48, 4;
	add.s64 	%rd16, %rd2, %rd15;
	ld.global.nc.u32 	%r13, [%rd16];
	mul.wide.s32 	%rd17, %r13, 4;
	add.s64 	%rd18, %rd3, %rd17;
	ld.global.nc.u32 	%r39, [%rd18+4];
	ld.global.nc.u32 	%r40, [%rd18];
	sub.s32 	%r14, %r39, %r40;
	add.s64 	%rd19, %rd1, %rd17;
	ld.global.nc.f32 	%f6, [%rd19];
	add.f32 	%f7, %f1, %f6;
	add.s64 	%rd20, %rd4, %rd15;
	st.global.f32 	[%rd20], %f7;
	@%p3 bra 	$L__BB6_13;
	setp.lt.s32 	%p4, %r11, %r14;
	selp.b32 	%r41, %r47, %r13, %p4;
	mul.wide.s32 	%rd21, %r41, 4;
	add.s64 	%rd22, %rd3, %rd21;
	ld.global.nc.u32 	%r50, [%rd22];
	selp.b32 	%r42, %r13, %r47, %p4;
	mul.wide.s32 	%rd23, %r42, 4;
	add.s64 	%rd24, %rd3, %rd23;
	ld.global.nc.u32 	%r49, [%rd24];
	ld.global.nc.u32 	%r17, [%rd22+4];
	ld.global.nc.u32 	%r44, [%rd24+4];
	setp.ge.s32 	%p5, %r50, %r17;
	setp.ge.s32 	%p6, %r49, %r44;
	mov.f32 	%f11, 0f00000000;
	or.pred  	%p7, %p5, %p6;
	@%p7 bra 	$L__BB6_11;
	mov.f32 	%f11, 0f00000000;
$L__BB6_7:
	mul.wide.s32 	%rd25, %r50, 4;
	add.s64 	%rd26, %rd2, %rd25;
	ld.global.nc.u32 	%r21, [%rd26];
	mul.wide.s32 	%rd27, %r49, 4;
	add.s64 	%rd28, %rd2, %rd27;
	ld.global.nc.u32 	%r22, [%rd28];
	setp.ne.s32 	%p8, %r21, %r22;
	@%p8 bra 	$L__BB6_9;
	add.f32 	%f11, %f11, 0f3F800000;
	add.s32 	%r50, %r50, 1;
	add.s32 	%r49, %r49, 1;
	bra.uni 	$L__BB6_10;
$L__BB6_9:
	setp.ge.s32 	%p9, %r21, %r22;
	setp.lt.s32 	%p10, %r21, %r22;
	selp.u32 	%r45, 1, 0, %p10;
	add.s32 	%r50, %r50, %r45;
	selp.u32 	%r46, 1, 0, %p9;
	add.s32 	%r49, %r49, %r46;
$L__BB6_10:
	setp.lt.s32 	%p11, %r50, %r17;
	setp.lt.s32 	%p12, %r49, %r44;
	and.pred  	%p13, %p11, %p12;
	@%p13 bra 	$L__BB6_7;
$L__BB6_11:
	setp.eq.f32 	%p14, %f11, 0f00000000;
	@%p14 bra 	$L__BB6_13;
	add.s64 	%rd30, %rd5, %rd15;
	atom.global.add.f32 	%f10, [%rd30], %f11;
$L__BB6_13:
	add.s32 	%r48, %r48, %r5;
	setp.lt.s32 	%p15, %r48, %r10;
	@%p15 bra 	$L__BB6_4;
$L__BB6_14:
	add.s32 	%r47, %r47, %r6;
	setp.lt.s32 	%p16, %r47, %r31;
	@%p16 bra 	$L__BB6_2;
$L__BB6_15:
	ret;

}
	// .globl	_Z10jaccard_jwILb0EfEviPKT0_S0_S2_S2_PS0_
.visible .entry _Z10jaccard_jwILb0EfEviPKT0_S0_S2_S2_PS0_(
	.param .u32 _Z10jaccard_jwILb0EfEviPKT0_S0_S2_S2_PS0__param_0,
	.param .u64 .ptr .align 1 _Z10jaccard_jwILb0EfEviPKT0_S0_S2_S2_PS0__param_1,
	.param .f32 _Z10jaccard_jwILb0EfEviPKT0_S0_S2_S2_PS0__param_2,
	.param .u64 .ptr .align 1 _Z10jaccard_jwILb0EfEviPKT0_S0_S2_S2_PS0__param_3,
	.param .u64 .ptr .align 1 _Z10jaccard_jwILb0EfEviPKT0_S0_S2_S2_PS0__param_4,
	.param .u64 .ptr .align 1 _Z10jaccard_jwILb0EfEviPKT0_S0_S2_S2_PS0__param_5
)
{
	.reg .pred 	%p<3>;
	.reg .b32 	%r<11>;
	.reg .b32 	%f<9>;
	.reg .b64 	%rd<14>;

	ld.param.u32 	%r6, [_Z10jaccard_jwILb0EfEviPKT0_S0_S2_S2_PS0__param_0];
	ld.param.u64 	%rd5, [_Z10jaccard_jwILb0EfEviPKT0_S0_S2_S2_PS0__param_1];
	ld.param.f32 	%f1, [_Z10jaccard_jwILb0EfEviPKT0_S0_S2_S2_PS0__param_2];
	ld.param.u64 	%rd6, [_Z10jaccard_jwILb0EfEviPKT0_S0_S2_S2_PS0__param_3];
	ld.param.u64 	%rd7, [_Z10jaccard_jwILb0EfEviPKT0_S0_S2_S2_PS0__param_4];
	ld.param.u64 	%rd8, [_Z10jaccard_jwILb0EfEviPKT0_S0_S2_S2_PS0__param_5];
	mov.u32 	%r7, %tid.x;
	mov.u32 	%r8, %ctaid.x;
	mov.u32 	%r1, %ntid.x;
	mad.lo.s32 	%r10, %r8, %r1, %r7;
	setp.ge.s32 	%p1, %r10, %r6;
	@%p1 bra 	$L__BB7_3;
	mov.u32 	%r9, %nctaid.x;
	mul.lo.s32 	%r3, %r9, %r1;
	cvta.to.global.u64 	%rd1, %rd6;
	cvta.to.global.u64 	%rd2, %rd7;
	cvta.to.global.u64 	%rd3, %rd5;
	cvta.to.global.u64 	%rd4, %rd8;
$L__BB7_2:
	mul.wide.s32 	%rd9, %r10, 4;
	add.s64 	%rd10, %rd1, %rd9;
	ld.global.nc.f32 	%f2, [%rd10];
	add.s64 	%rd11, %rd2, %rd9;
	ld.global.nc.f32 	%f3, [%rd11];
	add.s64 	%rd12, %rd3, %rd9;
	ld.global.nc.f32 	%f4, [%rd12];
	mul.f32 	%f5, %f1, %f4;
	sub.f32 	%f6, %f3, %f2;
	div.rn.f32 	%f7, %f2, %f6;
	mul.f32 	%f8, %f5, %f7;
	add.s64 	%rd13, %rd4, %rd9;
	st.global.f32 	[%rd13], %f8;
	add.s32 	%r10, %r10, %r3;
	setp.lt.s32 	%p2, %r10, %r6;
	@%p2 bra 	$L__BB7_2;
$L__BB7_3:
	ret;

}


// ===== COMPILED SASS (sm_100) =====

	.target	sm_100

	.elftype	@"ET_EXEC"


//--------------------- .note.nv.tkinfo           --------------------------
	.section	.note.nv.tkinfo,"",@"SHT_NOTE"
	.sectionflags	@"SHF_NOTE_NV_TKINFO"
	.tkinfo
        /*0018*/ 	.word	0x00000002
        /*0030*/ 	.string	""
        /*0030*/ 	.string	"ptxas"
        /*0030*/ 	.string	"Cuda compilation tools, release 13.0, V13.0.88"
        /*0030*/ 	.string	"Build cuda_13.0.r13.0/compiler.36424714_0"
        /*0030*/ 	.string	"-arch sm_100 -m 64 "



//--------------------- .note.nv.cuinfo           --------------------------
	.section	.note.nv.cuinfo,"",@"SHT_NOTE"
	.sectionflags	@"SHF_NOTE_NV_CUINFO"
        /*0018*/ 	.short	0x0002
        /*001a*/ 	.short	0x0064
        /*001c*/ 	.short	0x0082
	.zero		2


//--------------------- .nv.info                  --------------------------
	.section	.nv.info,"",@"SHT_CUDA_INFO"
	.align	4


	//----- nvinfo : EIATTR_REGCOUNT
	.align		4
        /*0000*/ 	.byte	0x04, 0x2f
        /*0002*/ 	.short	(.L_1 - .L_0)
	.align		4
.L_0:
        /*0004*/ 	.word	index@(_Z4fillILb1EfEviPT0_S0_)
        /*0008*/ 	.word	0x00000014


	//----- nvinfo : EIATTR_FRAME_SIZE
	.align		4
.L_1:
        /*000c*/ 	.byte	0x04, 0x11
        /*000e*/ 	.short	(.L_3 - .L_2)
	.align		4
.L_2:
        /*0010*/ 	.word	index@($__internal_2_$__cuda_sm3x_div_rn_noftz_f32_slowpath)
        /*0014*/ 	.word	0x00000000


	//----- nvinfo : EIATTR_FRAME_SIZE
	.align		4
.L_3:
        /*0018*/ 	.byte	0x04, 0x11
        /*001a*/ 	.short	(.L_5 - .L_4)
	.align		4
.L_4:
        /*001c*/ 	.word	index@(_Z4fillILb1EfEviPT0_S0_)
        /*0020*/ 	.word	0x00000000


	//----- nvinfo : EIATTR_REGCOUNT
	.align		4
.L_5:
        /*0024*/ 	.byte	0x04, 0x2f
        /*0026*/ 	.short	(.L_7 - .L_6)
	.align		4
.L_6:
        /*0028*/ 	.word	index@(_Z4fillILb0EfEviPT0_S0_)
        /*002c*/ 	.word	0x0000000c


	//----- nvinfo : EIATTR_FRAME_SIZE
	.align		4
.L_7:
        /*0030*/ 	.byte	0x04, 0x11
        /*0032*/ 	.short	(.L_9 - .L_8)
	.align		4
.L_8:
        /*0034*/ 	.word	index@(_Z4fillILb0EfEviPT0_S0_)
        /*0038*/ 	.word	0x00000000


	//----- nvinfo : EIATTR_REGCOUNT
	.align		4
.L_9:
        /*003c*/ 	.byte	0x04, 0x2f
        /*003e*/ 	.short	(.L_11 - .L_10)
	.align		4
.L_10:
        /*0040*/ 	.word	index@(_Z15jaccard_row_sumILb1EfEviPKiS1_PKT0_PS2_)
        /*0044*/ 	.word	0x00000016


	//----- nvinfo : EIATTR_FRAME_SIZE
	.align		4
.L_11:
        /*0048*/ 	.byte	0x04, 0x11
        /*004a*/ 	.short	(.L_13 - .L_12)
	.align		4
.L_12:
        /*004c*/ 	.word	index@(_Z15jaccard_row_sumILb1EfEviPKiS1_PKT0_PS2_)
        /*0050*/ 	.word	0x00000000


	//----- nvinfo : EIATTR_REGCOUNT
	.align		4
.L_13:
        /*0054*/ 	.byte	0x04, 0x2f
        /*0056*/ 	.short	(.L_15 - .L_14)
	.align		4
.L_14:
        /*0058*/ 	.word	index@(_Z14jaccard_is_optILb1EfEviiPKiS1_PKT0_S4_PS2_S5_)
        /*005c*/ 	.word	0x0000001c


	//----- nvinfo : EIATTR_FRAME_SIZE
	.align		4
.L_15:
        /*0060*/ 	.byte	0x04, 0x11
        /*0062*/ 	.short	(.L_17 - .L_16)
	.align		4
.L_16:
        /*0064*/ 	.word	index@(_Z14jaccard_is_optILb1EfEviiPKiS1_PKT0_S4_PS2_S5_)
        /*0068*/ 	.word	0x00000000


	//----- nvinfo : EIATTR_REGCOUNT
	.align		4
.L_17:
        /*006c*/ 	.byte	0x04, 0x2f
        /*006e*/ 	.short	(.L_19 - .L_18)
	.align		4
.L_18:
        /*0070*/ 	.word	index@(_Z10jaccard_jwILb1EfEviPKT0_S0_S2_S2_PS0_)
        /*0074*/ 	.word	0x0000001a


	//----- nvinfo : EIATTR_FRAME_SIZE
	.align		4
.L_19:
        /*0078*/ 	.byte	0x04, 0x11
        /*007a*/ 	.short	(.L_21 - .L_20)
	.align		4
.L_20:
        /*007c*/ 	.word	index@($__internal_1_$__cuda_sm3x_div_rn_noftz_f32_slowpath)
        /*0080*/ 	.word	0x00000000


	//----- nvinfo : EIATTR_FRAME_SIZE
	.align		4
.L_21:
        /*0084*/ 	.byte	0x04, 0x11
        /*0086*/ 	.short	(.L_23 - .L_22)
	.align		4
.L_22:
        /*0088*/ 	.word	index@(_Z10jaccard_jwILb1EfEviPKT0_S0_S2_S2_PS0_)
        /*008c*/ 	.word	0x00000000


	//----- nvinfo : EIATTR_REGCOUNT
	.align		4
.L_23:
        /*0090*/ 	.byte	0x04, 0x2f
        /*0092*/ 	.short	(.L_25 - .L_24)
	.align		4
.L_24:
        /*0094*/ 	.word	index@(_Z15jaccard_row_sumILb0EfEviPKiS1_PKT0_PS2_)
        /*0098*/ 	.word	0x00000010


	//----- nvinfo : EIATTR_FRAME_SIZE
	.align		4
.L_25:
        /*009c*/ 	.byte	0x04, 0x11
        /*009e*/ 	.short	(.L_27 - .L_26)
	.align		4
.L_26:
        /*00a0*/ 	.word	index@(_Z15jaccard_row_sumILb0EfEviPKiS1_PKT0_PS2_)
        /*00a4*/ 	.word	0x00000000


	//----- nvinfo : EIATTR_REGCOUNT
	.align		4
.L_27:
        /*00a8*/ 	.byte	0x04, 0x2f
        /*00aa*/ 	.short	(.L_29 - .L_28)
	.align		4
.L_28:
        /*00ac*/ 	.word	index@(_Z14jaccard_is_optILb0EfEviiPKiS1_PKT0_S4_PS2_S5_)
        /*00b0*/ 	.word	0x0000001c


	//----- nvinfo : EIATTR_FRAME_SIZE
	.align		4
.L_29:
        /*00b4*/ 	.byte	0x04, 0x11
        /*00b6*/ 	.short	(.L_31 - .L_30)
	.align		4
.L_30:
        /*00b8*/ 	.word	index@(_Z14jaccard_is_optILb0EfEviiPKiS1_PKT0_S4_PS2_S5_)
        /*00bc*/ 	.word	0x00000000


	//----- nvinfo : EIATTR_REGCOUNT
	.align		4
.L_31:
        /*00c0*/ 	.byte	0x04, 0x2f
        /*00c2*/ 	.short	(.L_33 - .L_32)
	.align		4
.L_32:
        /*00c4*/ 	.word	index@(_Z10jaccard_jwILb0EfEviPKT0_S0_S2_S2_PS0_)
        /*00c8*/ 	.word	0x0000001a


	//----- nvinfo : EIATTR_FRAME_SIZE
	.align		4
.L_33:
        /*00cc*/ 	.byte	0x04, 0x11
        /*00ce*/ 	.short	(.L_35 - .L_34)
	.align		4
.L_34:
        /*00d0*/ 	.word	index@($__internal_0_$__cuda_sm3x_div_rn_noftz_f32_slowpath)
        /*00d4*/ 	.word	0x00000000


	//----- nvinfo : EIATTR_FRAME_SIZE
	.align		4
.L_35:
        /*00d8*/ 	.byte	0x04, 0x11
        /*00da*/ 	.short	(.L_37 - .L_36)
	.align		4
.L_36:
        /*00dc*/ 	.word	index@(_Z10jaccard_jwILb0EfEviPKT0_S0_S2_S2_PS0_)
        /*00e0*/ 	.word	0x00000000


	//----- nvinfo : EIATTR_MIN_STACK_SIZE
	.align		4
.L_37:
        /*00e4*/ 	.byte	0x04, 0x12
        /*00e6*/ 	.short	(.L_39 - .L_38)
	.align		4
.L_38:
        /*00e8*/ 	.word	index@(_Z10jaccard_jwILb0EfEviPKT0_S0_S2_S2_PS0_)
        /*00ec*/ 	.word	0x00000000


	//----- nvinfo : EIATTR_MIN_STACK_SIZE
	.align		4
.L_39:
        /*00f0*/ 	.byte	0x04, 0x12
        /*00f2*/ 	.short	(.L_41 - .L_40)
	.align		4
.L_40:
        /*00f4*/ 	.word	index@(_Z14jaccard_is_optILb0EfEviiPKiS1_PKT0_S4_PS2_S5_)
        /*00f8*/ 	.word	0x00000000


	//----- nvinfo : EIATTR_MIN_STACK_SIZE
	.align		4
.L_41:
        /*00fc*/ 	.byte	0x04, 0x12
        /*00fe*/ 	.short	(.L_43 - .L_42)
	.align		4
.L_42:
        /*0100*/ 	.word	index@(_Z15jaccard_row_sumILb0EfEviPKiS1_PKT0_PS2_)
        /*0104*/ 	.word	0x00000000


	//----- nvinfo : EIATTR_MIN_STACK_SIZE
	.align		4
.L_43:
        /*0108*/ 	.byte	0x04, 0x12
        /*010a*/ 	.short	(.L_45 - .L_44)
	.align		4
.L_44:
        /*010c*/ 	.word	index@(_Z10jaccard_jwILb1EfEviPKT0_S0_S2_S2_PS0_)
        /*0110*/ 	.word	0x00000000


	//----- nvinfo : EIATTR_MIN_STACK_SIZE
	.align		4
.L_45:
        /*0114*/ 	.byte	0x04, 0x12
        /*0116*/ 	.short	(.L_47 - .L_46)
	.align		4
.L_46:
        /*0118*/ 	.word	index@(_Z14jaccard_is_optILb1EfEviiPKiS1_PKT0_S4_PS2_S5_)
        /*011c*/ 	.word	0x00000000


	//----- nvinfo : EIATTR_MIN_STACK_SIZE
	.align		4
.L_47:
        /*0120*/ 	.byte	0x04, 0x12
        /*0122*/ 	.short	(.L_49 - .L_48)
	.align		4
.L_48:
        /*0124*/ 	.word	index@(_Z15jaccard_row_sumILb1EfEviPKiS1_PKT0_PS2_)
        /*0128*/ 	.word	0x00000000


	//----- nvinfo : EIATTR_MIN_STACK_SIZE
	.align		4
.L_49:
        /*012c*/ 	.byte	0x04, 0x12
        /*012e*/ 	.short	(.L_51 - .L_50)
	.align		4
.L_50:
        /*0130*/ 	.word	index@(_Z4fillILb0EfEviPT0_S0_)
        /*0134*/ 	.word	0x00000000


	//----- nvinfo : EIATTR_MIN_STACK_SIZE
	.align		4
.L_51:
        /*0138*/ 	.byte	0x04, 0x12
        /*013a*/ 	.short	(.L_53 - .L_52)
	.align		4
.L_52:
        /*013c*/ 	.word	index@(_Z4fillILb1EfEviPT0_S0_)
        /*0140*/ 	.word	0x00000000
.L_53:


//--------------------- .nv.compat                --------------------------
	.section	.nv.compat,"",@"SHT_CUDA_COMPAT_INFO"
	.align	4
        /*0000*/ 	.byte	0x02, 0x09, 0x00, 0x00, 0x02, 0x02, 0x01, 0x00, 0x02, 0x05, 0x05, 0x00, 0x03, 0x07, 0x01, 0x01
        /*0010*/ 	.byte	0x02, 0x03, 0x00, 0x00, 0x02, 0x06, 0x01, 0x00, 0x04, 0x0b, 0x08, 0x00, 0x01, 0x00, 0x00, 0x00
        /*0020*/ 	.byte	0x00, 0x00, 0x00, 0x00


//--------------------- .nv.info._Z10jaccard_jwILb0EfEviPKT0_S0_S2_S2_PS0_ --------------------------
	.section	.nv.info._Z10jaccard_jwILb0EfEviPKT0_S0_S2_S2_PS0_,"",@"SHT_CUDA_INFO"
	.sectionflags	@""
	.align	4


	//----- nvinfo : EIATTR_CUDA_API_VERSION
	.align		4
        /*0000*/ 	.byte	0x04, 0x37
        /*0002*/ 	.short	(.L_55 - .L_54)
.L_54:
        /*0004*/ 	.word	0x00000082


	//----- nvinfo : EIATTR_KPARAM_INFO
	.align		4
.L_55:
        /*0008*/ 	.byte	0x04, 0x17
        /*000a*/ 	.short	(.L_57 - .L_56)
.L_56:
        /*000c*/ 	.word	0x00000000
        /*0010*/ 	.short	0x0005
        /*0012*/ 	.short	0x0028
        /*0014*/ 	.byte	0x00, 0xf5, 0x21, 0x00


	//----- nvinfo : EIATTR_KPARAM_INFO
	.align		4
.L_57:
        /*0018*/ 	.byte	0x04, 0x17
        /*001a*/ 	.short	(.L_59 - .L_58)
.L_58:
        /*001c*/ 	.word	0x00000000
        /*0020*/ 	.short	0x0004
        /*0022*/ 	.short	0x0020
        /*0024*/ 	.byte	0x00, 0xf5, 0x21, 0x00


	//----- nvinfo : EIATTR_KPARAM_INFO
	.align		4
.L_59:
        /*0028*/ 	.byte	0x04, 0x17
        /*002a*/ 	.short	(.L_61 - .L_60)
.L_60:
        /*002c*/ 	.word	0x00000000
        /*0030*/ 	.short	0x0003
        /*0032*/ 	.short	0x0018
        /*0034*/ 	.byte	0x00, 0xf5, 0x21, 0x00


	//----- nvinfo : EIATTR_KPARAM_INFO
	.align		4
.L_61:
        /*0038*/ 	.byte	0x04, 0x17
        /*003a*/ 	.short	(.L_63 - .L_62)
.L_62:
        /*003c*/ 	.word	0x00000000
        /*0040*/ 	.short	0x0002
        /*0042*/ 	.short	0x0010
        /*0044*/ 	.byte	0x00, 0xf0, 0x11, 0x00


	//----- nvinfo : EIATTR_KPARAM_INFO
	.align		4
.L_63:
        /*0048*/ 	.byte	0x04, 0x17
        /*004a*/ 	.short	(.L_65 - .L_64)
.L_64:
        /*004c*/ 	.word	0x00000000
        /*0050*/ 	.short	0x0001
        /*0052*/ 	.short	0x0008
        /*0054*/ 	.byte	0x00, 0xf5, 0x21, 0x00


	//----- nvinfo : EIATTR_KPARAM_INFO
	.align		4
.L_65:
        /*0058*/ 	.byte	0x04, 0x17
        /*005a*/ 	.short	(.L_67 - .L_66)
.L_66:
        /*005c*/ 	.word	0x00000000
        /*0060*/ 	.short	0x0000
        /*0062*/ 	.short	0x0000
        /*0064*/ 	.byte	0x00, 0xf0, 0x11, 0x00


	//----- nvinfo : EIATTR_SPARSE_MMA_MASK
	.align		4
.L_67:
        /*0068*/ 	.byte	0x03, 0x50
        /*006a*/ 	.short	0x0000


	//----- nvinfo : EIATTR_MAXREG_COUNT
	.align		4
        /*006c*/ 	.byte	0x03, 0x1b
        /*006e*/ 	.short	0x00ff


	//----- nvinfo : EIATTR_MERCURY_ISA_VERSION
	.align		4
        /*0070*/ 	.byte	0x03, 0x5f
        /*0072*/ 	.short	0x0101


	//----- nvinfo : EIATTR_VRC_CTA_INIT_COUNT
	.align		4
        /*0074*/ 	.byte	0x02, 0x4a
	.zero		1
	.zero		1


	//----- nvinfo : EIATTR_EXIT_INSTR_OFFSETS
	.align		4
        /*0078*/ 	.byte	0x04, 0x1c
        /*007a*/ 	.short	(.L_69 - .L_68)


	//   ....[0]....
.L_68:
        /*007c*/ 	.word	0x00000070


	//   ....[1]....
        /*0080*/ 	.word	0x000002d0


	//----- nvinfo : EIATTR_CRS_STACK_SIZE
	.align		4
.L_69:
        /*0084*/ 	.byte	0x04, 0x1e
        /*0086*/ 	.short	(.L_71 - .L_70)
.L_70:
        /*0088*/ 	.word	0x00000000


	//----- nvinfo : EIATTR_CBANK_PARAM_SIZE
	.align		4
.L_71:
        /*008c*/ 	.byte	0x03, 0x19
        /*008e*/ 	.short	0x0030


	//----- nvinfo : EIATTR_PARAM_CBANK
	.align		4
        /*0090*/ 	.byte	0x04, 0x0a
        /*0092*/ 	.short	(.L_73 - .L_72)
	.align		4
.L_72:
        /*0094*/ 	.word	index@(.nv.constant0._Z10jaccard_jwILb0EfEviPKT0_S0_S2_S2_PS0_)
        /*0098*/ 	.short	0x0380
        /*009a*/ 	.short	0x0030


	//----- nvinfo : EIATTR_SW_WAR
	.align		4
.L_73:
        /*009c*/ 	.byte	0x04, 0x36
        /*009e*/ 	.short	(.L_75 - .L_74)
.L_74:
        /*00a0*/ 	.word	0x00000008
.L_75:


//--------------------- .nv.info._Z14jaccard_is_optILb0EfEviiPKiS1_PKT0_S4_PS2_S5_ --------------------------
	.section	.nv.info._Z14jaccard_is_optILb0EfEviiPKiS1_PKT0_S4_PS2_S5_,"",@"SHT_CUDA_INFO"
	.sectionflags	@""
	.align	4


	//----- nvinfo : EIATTR_CUDA_API_VERSION
	.align		4
        /*0000*/ 	.byte	0x04, 0x37
        /*0002*/ 	.short	(.L_77 - .L_76)
.L_76:
        /*0004*/ 	.word	0x00000082


	//----- nvinfo : EIATTR_KPARAM_INFO
	.align		4
.L_77:
        /*0008*/ 	.byte	0x04, 0x17
        /*000a*/ 	.short	(.L_79 - .L_78)
.L_78:
        /*000c*/ 	.word	0x00000000
        /*0010*/ 	.short	0x0007
        /*0012*/ 	.short	0x0030
        /*0014*/ 	.byte	0x00, 0xf5, 0x21, 0x00


	//----- nvinfo : EIATTR_KPARAM_INFO
	.align		4
.L_79:
        /*0018*/ 	.byte	0x04, 0x17
        /*001a*/ 	.short	(.L_81 - .L_80)
.L_80:
        /*001c*/ 	.word	0x00000000
        /*0020*/ 	.short	0x0006
        /*0022*/ 	.short	0x0028
        /*0024*/ 	.byte	0x00, 0xf5, 0x21, 0x00


	//----- nvinfo : EIATTR_KPARAM_INFO
	.align		4
.L_81:
        /*0028*/ 	.byte	0x04, 0x17
        /*002a*/ 	.short	(.L_83 - .L_82)
.L_82:
        /*002c*/ 	.word	0x00000000
        /*0030*/ 	.short	0x0005
        /*0032*/ 	.short	0x0020
        /*0034*/ 	.byte	0x00, 0xf5, 0x21, 0x00


	//----- nvinfo : EIATTR_KPARAM_INFO
	.align		4
.L_83:
        /*0038*/ 	.byte	0x04, 0x17
        /*003a*/ 	.short	(.L_85 - .L_84)
.L_84:
        /*003c*/ 	.word	0x00000000
        /*0040*/ 	.short	0x0004
        /*0042*/ 	.short	0x0018
        /*0044*/ 	.byte	0x00, 0xf5, 0x21, 0x00


	//----- nvinfo : EIATTR_KPARAM_INFO
	.align		4
.L_85:
        /*0048*/ 	.byte	0x04, 0x17
        /*004a*/ 	.short	(.L_87 - .L_86)
.L_86:
        /*004c*/ 	.word	0x00000000
        /*0050*/ 	.short	0x0003
        /*0052*/ 	.short	0x0010
        /*0054*/ 	.byte	0x00, 0xf5, 0x21, 0x00


	//----- nvinfo : EIATTR_KPARAM_INFO
	.align		4
.L_87:
        /*0058*/ 	.byte	0x04, 0x17
        /*005a*/ 	.short	(.L_89 - .L_88)
.L_88:
        /*005c*/ 	.word	0x00000000
        /*0060*/ 	.short	0x0002
        /*0062*/ 	.short	0x0008
        /*0064*/ 	.byte	0x00, 0xf5, 0x21, 0x00


	//----- nvinfo : EIATTR_KPARAM_INFO
	.align		4
.L_89:
        /*0068*/ 	.byte	0x04, 0x17
        /*006a*/ 	.short	(.L_91 - .L_90)
.L_90:
        /*006c*/ 	.word	0x00000000
        /*0070*/ 	.short	0x0001
        /*0072*/ 	.short	0x0004
        /*0074*/ 	.byte	0x00, 0xf0, 0x11, 0x00


	//----- nvinfo : EIATTR_KPARAM_INFO
	.align		4
.L_91:
        /*0078*/ 	.byte	0x04, 0x17
        /*007a*/ 	.short	(.L_93 - .L_92)
.L_92:
        /*007c*/ 	.word	0x00000000
        /*0080*/ 	.short	0x0000
        /*0082*/ 	.short	0x0000
        /*0084*/ 	.byte	0x00, 0xf0, 0x11, 0x00


	//----- nvinfo : EIATTR_SPARSE_MMA_MASK
	.align		4
.L_93:
        /*0088*/ 	.byte	0x03, 0x50
        /*008a*/ 	.short	0x0000


	//----- nvinfo : EIATTR_MAXREG_COUNT
	.align		4
        /*008c*/ 	.byte	0x03, 0x1b
        /*008e*/ 	.short	0x00ff


	//----- nvinfo : EIATTR_MERCURY_ISA_VERSION
	.align		4
        /*0090*/ 	.byte	0x03, 0x5f
        /*0092*/ 	.short	0x0101


	//----- nvinfo : EIATTR_VRC_CTA_INIT_COUNT
	.align		4
        /*0094*/ 	.byte	0x02, 0x4a
	.zero		1
	.zero		1


	//----- nvinfo : EIATTR_EXIT_INSTR_OFFSETS
	.align		4
        /*0098*/ 	.byte	0x04, 0x1c
        /*009a*/ 	.short	(.L_95 - .L_94)


	//   ....[0]....
.L_94:
        /*009c*/ 	.word	0x00000070


	//   ....[1]....
        /*00a0*/ 	.word	0x00000670


	//----- nvinfo : EIATTR_CRS_STACK_SIZE
	.align		4
.L_95:
        /*00a4*/ 	.byte	0x04, 0x1e
        /*00a6*/ 	.short	(.L_97 - .L_96)
.L_96:
        /*00a8*/ 	.word	0x00000000


	//----- nvinfo : EIATTR_CBANK_PARAM_SIZE
	.align		4
.L_97:
        /*00ac*/ 	.byte	0x03, 0x19
        /*00ae*/ 	.short	0x0038


	//----- nvinfo : EIATTR_PARAM_CBANK
	.align		4
        /*00b0*/ 	.byte	0x04, 0x0a
        /*00b2*/ 	.short	(.L_99 - .L_98)
	.align		4
.L_98:
        /*00b4*/ 	.word	index@(.nv.constant0._Z14jaccard_is_optILb0EfEviiPKiS1_PKT0_S4_PS2_S5_)
        /*00b8*/ 	.short	0x0380
        /*00ba*/ 	.short	0x0038


	//----- nvinfo : EIATTR_SW_WAR
	.align		4
.L_99:
        /*00bc*/ 	.byte	0x04, 0x36
        /*00be*/ 	.short	(.L_101 - .L_100)
.L_100:
        /*00c0*/ 	.word	0x00000008
.L_101:


//--------------------- .nv.info._Z15jaccard_row_sumILb0EfEviPKiS1_PKT0_PS2_ --------------------------
	.section	.nv.info._Z15jaccard_row_sumILb0EfEviPKiS1_PKT0_PS2_,"",@"SHT_CUDA_INFO"
	.sectionflags	@""
	.align	4


	//----- nvinfo : EIATTR_CUDA_API_VERSION
	.align		4
        /*0000*/ 	.byte	0x04, 0x37
        /*0002*/ 	.short	(.L_103 - .L_102)
.L_102:
        /*0004*/ 	.word	0x00000082


	//----- nvinfo : EIATTR_KPARAM_INFO
	.align		4
.L_103:
        /*0008*/ 	.byte	0x04, 0x17
        /*000a*/ 	.short	(.L_105 - .L_104)
.L_104:
        /*000c*/ 	.word	0x00000000
        /*0010*/ 	.short	0x0004
        /*0012*/ 	.short	0x0020
        /*0014*/ 	.byte	0x00, 0xf5, 0x21, 0x00


	//----- nvinfo : EIATTR_KPARAM_INFO
	.align		4
.L_105:
        /*0018*/ 	.byte	0x04, 0x17
        /*001a*/ 	.short	(.L_107 - .L_106)
.L_106:
        /*001c*/ 	.word	0x00000000
        /*0020*/ 	.short	0x0003
        /*0022*/ 	.short	0x0018
        /*0024*/ 	.byte	0x00, 0xf5, 0x21, 0x00


	//----- nvinfo : EIATTR_KPARAM_INFO
	.align		4
.L_107:
        /*0028*/ 	.byte	0x04, 0x17
        /*002a*/ 	.short	(.L_109 - .L_108)
.L_108:
        /*002c*/ 	.word	0x00000000
        /*0030*/ 	.short	0x0002
        /*0032*/ 	.short	0x0010
        /*0034*/ 	.byte	0x00, 0xf5, 0x21, 0x00


	//----- nvinfo : EIATTR_KPARAM_INFO
	.align		4
.L_109:
        /*0038*/ 	.byte	0x04, 0x17
        /*003a*/ 	.short	(.L_111 - .L_110)
.L_110:
        /*003c*/ 	.word	0x00000000
        /*0040*/ 	.short	0x0001
        /*0042*/ 	.short	0x0008
        /*0044*/ 	.byte	0x00, 0xf5, 0x21, 0x00


	//----- nvinfo : EIATTR_KPARAM_INFO
	.align		4
.L_111:
        /*0048*/ 	.byte	0x04, 0x17
        /*004a*/ 	.short	(.L_113 - .L_112)
.L_112:
        /*004c*/ 	.word	0x00000000
        /*0050*/ 	.short	0x0000
        /*0052*/ 	.short	0x0000
        /*0054*/ 	.byte	0x00, 0xf0, 0x11, 0x00


	//----- nvinfo : EIATTR_SPARSE_MMA_MASK
	.align		4
.L_113:
        /*0058*/ 	.byte	0x03, 0x50
        /*005a*/ 	.short	0x0000


	//----- nvinfo : EIATTR_MAXREG_COUNT
	.align		4
        /*005c*/ 	.byte	0x03, 0x1b
        /*005e*/ 	.short	0x00ff


	//----- nvinfo : EIATTR_MERCURY_ISA_VERSION
	.align		4
        /*0060*/ 	.byte	0x03, 0x5f
        /*0062*/ 	.short	0x0101


	//----- nvinfo : EIATTR_VRC_CTA_INIT_COUNT
	.align		4
        /*0064*/ 	.byte	0x02, 0x4a
	.zero		1
	.zero		1


	//----- nvinfo : EIATTR_EXIT_INSTR_OFFSETS
	.align		4
        /*0068*/ 	.byte	0x04, 0x1c
        /*006a*/ 	.short	(.L_115 - .L_114)


	//   ....[0]....
.L_114:
        /*006c*/ 	.word	0x00000070


	//   ....[1]....
        /*0070*/ 	.word	0x00000170


	//----- nvinfo : EIATTR_CRS_STACK_SIZE
	.align		4
.L_115:
        /*0074*/ 	.byte	0x04, 0x1e
        /*0076*/ 	.short	(.L_117 - .L_116)
.L_116:
        /*0078*/ 	.word	0x00000000


	//----- nvinfo : EIATTR_CBANK_PARAM_SIZE
	.align		4
.L_117:
        /*007c*/ 	.byte	0x03, 0x19
        /*007e*/ 	.short	0x0028


	//----- nvinfo : EIATTR_PARAM_CBANK
	.align		4
        /*0080*/ 	.byte	0x04, 0x0a
        /*0082*/ 	.short	(.L_119 - .L_118)
	.align		4
.L_118:
        /*0084*/ 	.word	index@(.nv.constant0._Z15jaccard_row_sumILb0EfEviPKiS1_PKT0_PS2_)
        /*0088*/ 	.short	0x0380
        /*008a*/ 	.short	0x0028


	//----- nvinfo : EIATTR_SW_WAR
	.align		4
.L_119:
        /*008c*/ 	.byte	0x04, 0x36
        /*008e*/ 	.short	(.L_121 - .L_120)
.L_120:
        /*0090*/ 	.word	0x00000008
.L_121:


//--------------------- .nv.info._Z10jaccard_jwILb1EfEviPKT0_S0_S2_S2_PS0_ --------------------------
	.section	.nv.info._Z10jaccard_jwILb1EfEviPKT0_S0_S2_S2_PS0_,"",@"SHT_CUDA_INFO"
	.sectionflags	@""
	.align	4


	//----- nvinfo : EIATTR_CUDA_API_VERSION
	.align		4
        /*0000*/ 	.byte	0x04, 0x37
        /*0002*/ 	.short	(.L_123 - .L_122)
.L_122:
        /*0004*/ 	.word	0x00000082


	//----- nvinfo : EIATTR_KPARAM_INFO
	.align		4
.L_123:
        /*0008*/ 	.byte	0x04, 0x17
        /*000a*/ 	.short	(.L_125 - .L_124)
.L_124:
        /*000c*/ 	.word	0x00000000
        /*0010*/ 	.short	0x0005
        /*0012*/ 	.short	0x0028
        /*0014*/ 	.byte	0x00, 0xf5, 0x21, 0x00


	//----- nvinfo : EIATTR_KPARAM_INFO
	.align		4
.L_125:
        /*0018*/ 	.byte	0x04, 0x17
        /*001a*/ 	.short	(.L_127 - .L_126)
.L_126:
        /*001c*/ 	.word	0x00000000
        /*0020*/ 	.short	0x0004
        /*0022*/ 	.short	0x0020
        /*0024*/ 	.byte	0x00, 0xf5, 0x21, 0x00


	//----- nvinfo : EIATTR_KPARAM_INFO
	.align		4
.L_127:
        /*0028*/ 	.byte	0x04, 0x17
        /*002a*/ 	.short	(.L_129 - .L_128)
.L_128:
        /*002c*/ 	.word	0x00000000
        /*0030*/ 	.short	0x0003
        /*0032*/ 	.short	0x0018
        /*0034*/ 	.byte	0x00, 0xf5, 0x21, 0x00


	//----- nvinfo : EIATTR_KPARAM_INFO
	.align		4
.L_129:
        /*0038*/ 	.byte	0x04, 0x17
        /*003a*/ 	.short	(.L_131 - .L_130)
.L_130:
        /*003c*/ 	.word	0x00000000
        /*0040*/ 	.short	0x0002
        /*0042*/ 	.short	0x0010
        /*0044*/ 	.byte	0x00, 0xf0, 0x11, 0x00


	//----- nvinfo : EIATTR_KPARAM_INFO
	.align		4
.L_131:
        /*0048*/ 	.byte	0x04, 0x17
        /*004a*/ 	.short	(.L_133 - .L_132)
.L_132:
        /*004c*/ 	.word	0x00000000
        /*0050*/ 	.short	0x0001
        /*0052*/ 	.short	0x0008
        /*0054*/ 	.byte	0x00, 0xf5, 0x21, 0x00


	//----- nvinfo : EIATTR_KPARAM_INFO
	.align		4
.L_133:
        /*0058*/ 	.byte	0x04, 0x17
        /*005a*/ 	.short	(.L_135 - .L_134)
.L_134:
        /*005c*/ 	.word	0x00000000
        /*0060*/ 	.short	0x0000
        /*0062*/ 	.short	0x0000
        /*0064*/ 	.byte	0x00, 0xf0, 0x11, 0x00


	//----- nvinfo : EIATTR_SPARSE_MMA_MASK
	.align		4
.L_135:
        /*0068*/ 	.byte	0x03, 0x50
        /*006a*/ 	.short	0x0000


	//----- nvinfo : EIATTR_MAXREG_COUNT
	.align		4
        /*006c*/ 	.byte	0x03, 0x1b
        /*006e*/ 	.short	0x00ff


	//----- nvinfo : EIATTR_MERCURY_ISA_VERSION
	.align		4
        /*0070*/ 	.byte	0x03, 0x5f
        /*0072*/ 	.short	0x0101


	//----- nvinfo : EIATTR_VRC_CTA_INIT_COUNT
	.align		4
        /*0074*/ 	.byte	0x02, 0x4a
	.zero		1
	.zero		1


	//----- nvinfo : EIATTR_EXIT_INSTR_OFFSETS
	.align		4
        /*0078*/ 	.byte	0x04, 0x1c
        /*007a*/ 	.short	(.L_137 - .L_136)


	//   ....[0]....
.L_136:
        /*007c*/ 	.word	0x00000070


	//   ....[1]....
        /*0080*/ 	.word	0x000002d0


	//----- nvinfo : EIATTR_CRS_STACK_SIZE
	.align		4
.L_137:
        /*0084*/ 	.byte	0x04, 0x1e
        /*0086*/ 	.short	(.L_139 - .L_138)
.L_138:
        /*0088*/ 	.word	0x00000000


	//----- nvinfo : EIATTR_CBANK_PARAM_SIZE
	.align		4
.L_139:
        /*008c*/ 	.byte	0x03, 0x19
        /*008e*/ 	.short	0x0030


	//----- nvinfo : EIATTR_PARAM_CBANK
	.align		4
        /*0090*/ 	.byte	0x04, 0x0a
        /*0092*/ 	.short	(.L_141 - .L_140)
	.align		4
.L_140:
        /*0094*/ 	.word	index@(.nv.constant0._Z10jaccard_jwILb1EfEviPKT0_S0_S2_S2_PS0_)
        /*0098*/ 	.short	0x0380
        /*009a*/ 	.short	0x0030


	//----- nvinfo : EIATTR_SW_WAR
	.align		4
.L_141:
        /*009c*/ 	.byte	0x04, 0x36
        /*009e*/ 	.short	(.L_143 - .L_142)
.L_142:
        /*00a0*/ 	.word	0x00000008
.L_143:


//--------------------- .nv.info._Z14jaccard_is_optILb1EfEviiPKiS1_PKT0_S4_PS2_S5_ --------------------------
	.section	.nv.info._Z14jaccard_is_optILb1EfEviiPKiS1_PKT0_S4_PS2_S5_,"",@"SHT_CUDA_INFO"
	.sectionflags	@""
	.align	4


	//----- nvinfo : EIATTR_CUDA_API_VERSION
	.align		4
        /*0000*/ 	.byte	0x04, 0x37
        /*0002*/ 	.short	(.L_145 - .L_144)
.L_144:
        /*0004*/ 	.word	0x00000082


	//----- nvinfo : EIATTR_KPARAM_INFO
	.align		4
.L_145:
        /*0008*/ 	.byte	0x04, 0x17
        /*000a*/ 	.short	(.L_147 - .L_146)
.L_146:
        /*000c*/ 	.word	0x00000000
        /*0010*/ 	.short	0x0007
        /*0012*/ 	.short	0x0030
        /*0014*/ 	.byte	0x00, 0xf5, 0x21, 0x00


	//----- nvinfo : EIATTR_KPARAM_INFO
	.align		4
.L_147:
        /*0018*/ 	.byte	0x04, 0x17
        /*001a*/ 	.short	(.L_149 - .L_148)
.L_148:
        /*001c*/ 	.word	0x00000000
        /*0020*/ 	.short	0x0006
        /*0022*/ 	.short	0x0028
        /*0024*/ 	.byte	0x00, 0xf5, 0x21, 0x00


	//----- nvinfo : EIATTR_KPARAM_INFO
	.align		4
.L_149:
        /*0028*/ 	.byte	0x04, 0x17
        /*002a*/ 	.short	(.L_151 - .L_150)
.L_150:
        /*002c*/ 	.word	0x00000000
        /*0030*/ 	.short	0x0005
        /*0032*/ 	.short	0x0020
        /*0034*/ 	.byte	0x00, 0xf5, 0x21, 0x00


	//----- nvinfo : EIATTR_KPARAM_INFO
	.align		4
.L_151:
        /*0038*/ 	.byte	0x04, 0x17
        /*003a*/ 	.short	(.L_153 - .L_152)
.L_152:
        /*003c*/ 	.word	0x00000000
        /*0040*/ 	.short	0x0004
        /*0042*/ 	.short	0x0018
        /*0044*/ 	.byte	0x00, 0xf5, 0x21, 0x00


	//----- nvinfo : EIATTR_KPARAM_INFO
	.align		4
.L_153:
        /*0048*/ 	.byte	0x04, 0x17
        /*004a*/ 	.short	(.L_155 - .L_154)
.L_154:
        /*004c*/ 	.word	0x00000000
        /*0050*/ 	.short	0x0003
        /*0052*/ 	.short	0x0010
        /*0054*/ 	.byte	0x00, 0xf5, 0x21, 0x00


	//----- nvinfo : EIATTR_KPARAM_INFO
	.align		4
.L_155:
        /*0058*/ 	.byte	0x04, 0x17
        /*005a*/ 	.short	(.L_157 - .L_156)
.L_156:
        /*005c*/ 	.word	0x00000000
        /*0060*/ 	.short	0x0002
        /*0062*/ 	.short	0x0008
        /*0064*/ 	.byte	0x00, 0xf5, 0x21, 0x00


	//----- nvinfo : EIATTR_KPARAM_INFO
	.align		4
.L_157:
        /*0068*/ 	.byte	0x04, 0x17
        /*006a*/ 	.short	(.L_159 - .L_158)
.L_158:
        /*006c*/ 	.word	0x00000000
        /*0070*/ 	.short	0x0001
        /*0072*/ 	.short	0x0004
        /*0074*/ 	.byte	0x00, 0xf0, 0x11, 0x00


	//----- nvinfo : EIATTR_KPARAM_INFO
	.align		4
.L_159:
        /*0078*/ 	.byte	0x04, 0x17
        /*007a*/ 	.short	(.L_161 - .L_160)
.L_160:
        /*007c*/ 	.word	0x00000000
        /*0080*/ 	.short	0x0000
        /*0082*/ 	.short	0x0000
        /*0084*/ 	.byte	0x00, 0xf0, 0x11, 0x00


	//----- nvinfo : EIATTR_SPARSE_MMA_MASK
	.align		4
.L_161:
        /*0088*/ 	.byte	0x03, 0x50
        /*008a*/ 	.short	0x0000


	//----- nvinfo : EIATTR_MAXREG_COUNT
	.align		4
        /*008c*/ 	.byte	0x03, 0x1b
        /*008e*/ 	.short	0x00ff


	//----- nvinfo : EIATTR_MERCURY_ISA_VERSION
	.align		4
        /*0090*/ 	.byte	0x03, 0x5f
        /*0092*/ 	.short	0x0101


	//----- nvinfo : EIATTR_VRC_CTA_INIT_COUNT
	.align		4
        /*0094*/ 	.byte	0x02, 0x4a
	.zero		1
	.zero		1


	//----- nvinfo : EIATTR_EXIT_INSTR_OFFSETS
	.align		4
        /*0098*/ 	.byte	0x04, 0x1c
        /*009a*/ 	.short	(.L_163 - .L_162)


	//   ....[0]....
.L_162:
        /*009c*/ 	.word	0x00000070


	//   ....[1]....
        /*00a0*/ 	.word	0x00000670


	//----- nvinfo : EIATTR_CRS_STACK_SIZE
	.align		4
.L_163:
        /*00a4*/ 	.byte	0x04, 0x1e
        /*00a6*/ 	.short	(.L_165 - .L_164)
.L_164:
        /*00a8*/ 	.word	0x00000000


	//----- nvinfo : EIATTR_CBANK_PARAM_SIZE
	.align		4
.L_165:
        /*00ac*/ 	.byte	0x03, 0x19
        /*00ae*/ 	.short	0x0038


	//----- nvinfo : EIATTR_PARAM_CBANK
	.align		4
        /*00b0*/ 	.byte	0x04, 0x0a
        /*00b2*/ 	.short	(.L_167 - .L_166)
	.align		4
.L_166:
        /*00b4*/ 	.word	index@(.nv.constant0._Z14jaccard_is_optILb1EfEviiPKiS1_PKT0_S4_PS2_S5_)
        /*00b8*/ 	.short	0x0380
        /*00ba*/ 	.short	0x0038


	//----- nvinfo : EIATTR_SW_WAR
	.align		4
.L_167:
        /*00bc*/ 	.byte	0x04, 0x36
        /*00be*/ 	.short	(.L_169 - .L_168)
.L_168:
        /*00c0*/ 	.word	0x00000008
.L_169:


//--------------------- .nv.info._Z15jaccard_row_sumILb1EfEviPKiS1_PKT0_PS2_ --------------------------
	.section	.nv.info._Z15jaccard_row_sumILb1EfEviPKiS1_PKT0_PS2_,"",@"SHT_CUDA_INFO"
	.sectionflags	@""
	.align	4


	//----- nvinfo : EIATTR_CUDA_API_VERSION
	.align		4
        /*0000*/ 	.byte	0x04, 0x37
        /*0002*/ 	.short	(.L_171 - .L_170)
.L_170:
        /*0004*/ 	.word	0x00000082


	//----- nvinfo : EIATTR_KPARAM_INFO
	.align		4
.L_171:
        /*0008*/ 	.byte	0x04, 0x17
        /*000a*/ 	.short	(.L_173 - .L_172)
.L_172:
        /*000c*/ 	.word	0x00000000
        /*0010*/ 	.short	0x0004
        /*0012*/ 	.short	0x0020
        /*0014*/ 	.byte	0x00, 0xf5, 0x21, 0x00


	//----- nvinfo : EIATTR_KPARAM_INFO
	.align		4
.L_173:
        /*0018*/ 	.byte	0x04, 0x17
        /*001a*/ 	.short	(.L_175 - .L_174)
.L_174:
        /*001c*/ 	.word	0x00000000
        /*0020*/ 	.short	0x0003
        /*0022*/ 	.short	0x0018
        /*0024*/ 	.byte	0x00, 0xf5, 0x21, 0x00


	//----- nvinfo : EIATTR_KPARAM_INFO
	.align		4
.L_175:
        /*0028*/ 	.byte	0x04, 0x17
        /*002a*/ 	.short	(.L_177 - .L_176)
.L_176:
        /*002c*/ 	.word	0x00000000
        /*0030*/ 	.short	0x0002
        /*0032*/ 	.short	0x0010
        /*0034*/ 	.byte	0x00, 0xf5, 0x21, 0x00


	//----- nvinfo : EIATTR_KPARAM_INFO
	.align		4
.L_177:
        /*0038*/ 	.byte	0x04, 0x17
        /*003a*/ 	.short	(.L_179 - .L_178)
.L_178:
        /*003c*/ 	.word	0x00000000
        /*0040*/ 	.short	0x0001
        /*0042*/ 	.short	0x0008
        /*0044*/ 	.byte	0x00, 0xf5, 0x21, 0x00


	//----- nvinfo : EIATTR_KPARAM_INFO
	.align		4
.L_179:
        /*0048*/ 	.byte	0x04, 0x17
        /*004a*/ 	.short	(.L_181 - .L_180)
.L_180:
        /*004c*/ 	.word	0x00000000
        /*0050*/ 	.short	0x0000
        /*0052*/ 	.short	0x0000
        /*0054*/ 	.byte	0x00, 0xf0, 0x11, 0x00


	//----- nvinfo : EIATTR_SPARSE_MMA_MASK
	.align		4
.L_181:
        /*0058*/ 	.byte	0x03, 0x50
        /*005a*/ 	.short	0x0000


	//----- nvinfo : EIATTR_MAXREG_COUNT
	.align		4
        /*005c*/ 	.byte	0x03, 0x1b
        /*005e*/ 	.short	0x00ff


	//----- nvinfo : EIATTR_MERCURY_ISA_VERSION
	.align		4
        /*0060*/ 	.byte	0x03, 0x5f
        /*0062*/ 	.short	0x0101


	//----- nvinfo : EIATTR_COOP_GROUP_MASK_REGIDS
	.align		4
        /*0064*/ 	.byte	0x04, 0x29
        /*0066*/ 	.short	(.L_183 - .L_182)


	//   ....[0]....
.L_182:
        /*0068*/ 	.word	0xffffffff


	//   ....[1]....
        /*006c*/ 	.word	0xffffffff


	//   ....[2]....
        /*0070*/ 	.word	0xffffffff


	//   ....[3]....
        /*0074*/ 	.word	0x05000002


	//   ....[4]....
        /*0078*/ 	.word	0x05000002


	//----- nvinfo : EIATTR_COOP_GROUP_INSTR_OFFSETS
	.align		4
.L_183:
        /*007c*/ 	.byte	0x04, 0x28
        /*007e*/ 	.short	(.L_185 - .L_184)


	//   ....[0]....
.L_184:
        /*0080*/ 	.word	0x00000380


	//   ....[1]....
        /*0084*/ 	.word	0x00000470


	//   ....[2]....
        /*0088*/ 	.word	0x00000560


	//   ....[3]....
        /*008c*/ 	.word	0x00000600


	//   ....[4]....
        /*0090*/ 	.word	0x00000680


	//----- nvinfo : EIATTR_VRC_CTA_INIT_COUNT
	.align		4
.L_185:
        /*0094*/ 	.byte	0x02, 0x4a
	.zero		1
	.zero		1


	//----- nvinfo : EIATTR_EXIT_INSTR_OFFSETS
	.align		4
        /*0098*/ 	.byte	0x04, 0x1c
        /*009a*/ 	.short	(.L_187 - .L_186)


	//   ....[0]....
.L_186:
        /*009c*/ 	.word	0x00000070


	//   ....[1]....
        /*00a0*/ 	.word	0x000005b0


	//----- nvinfo : EIATTR_CRS_STACK_SIZE
	.align		4
.L_187:
        /*00a4*/ 	.byte	0x04, 0x1e
        /*00a6*/ 	.short	(.L_189 - .L_188)
.L_188:
        /*00a8*/ 	.word	0x00000000


	//----- nvinfo : EIATTR_CBANK_PARAM_SIZE
	.align		4
.L_189:
        /*00ac*/ 	.byte	0x03, 0x19
        /*00ae*/ 	.short	0x0028


	//----- nvinfo : EIATTR_PARAM_CBANK
	.align		4
        /*00b0*/ 	.byte	0x04, 0x0a
        /*00b2*/ 	.short	(.L_191 - .L_190)
	.align		4
.L_190:
        /*00b4*/ 	.word	index@(.nv.constant0._Z15jaccard_row_sumILb1EfEviPKiS1_PKT0_PS2_)
        /*00b8*/ 	.short	0x0380
        /*00ba*/ 	.short	0x0028


	//----- nvinfo : EIATTR_SW_WAR
	.align		4
.L_191:
        /*00bc*/ 	.byte	0x04, 0x36
        /*00be*/ 	.short	(.L_193 - .L_192)
.L_192:
        /*00c0*/ 	.word	0x00000008
.L_193:


//--------------------- .nv.info._Z4fillILb0EfEviPT0_S0_ --------------------------
	.section	.nv.info._Z4fillILb0EfEviPT0_S0_,"",@"SHT_CUDA_INFO"
	.sectionflags	@""
	.align	4


	//----- nvinfo : EIATTR_CUDA_API_VERSION
	.align		4
        /*0000*/ 	.byte	0x04, 0x37
        /*0002*/ 	.short	(.L_195 - .L_194)
.L_194:
        /*0004*/ 	.word	0x00000082


	//----- nvinfo : EIATTR_KPARAM_INFO
	.align		4
.L_195:
        /*0008*/ 	.byte	0x04, 0x17
        /*000a*/ 	.short	(.L_197 - .L_196)
.L_196:
        /*000c*/ 	.word	0x00000000
        /*0010*/ 	.short	0x0002
        /*0012*/ 	.short	0x0010
        /*0014*/ 	.byte	0x00, 0xf0, 0x11, 0x00


	//----- nvinfo : EIATTR_KPARAM_INFO
	.align		4
.L_197:
        /*0018*/ 	.byte	0x04, 0x17
        /*001a*/ 	.short	(.L_199 - .L_198)
.L_198:
        /*001c*/ 	.word	0x00000000
        /*0020*/ 	.short	0x0001
        /*0022*/ 	.short	0x0008
        /*0024*/ 	.byte	0x00, 0xf5, 0x21, 0x00


	//----- nvinfo : EIATTR_KPARAM_INFO
	.align		4
.L_199:
        /*0028*/ 	.byte	0x04, 0x17
        /*002a*/ 	.short	(.L_201 - .L_200)
.L_200:
        /*002c*/ 	.word	0x00000000
        /*0030*/ 	.short	0x0000
        /*0032*/ 	.short	0x0000
        /*0034*/ 	.byte	0x00, 0xf0, 0x11, 0x00


	//----- nvinfo : EIATTR_SPARSE_MMA_MASK
	.align		4
.L_201:
        /*0038*/ 	.byte	0x03, 0x50
        /*003a*/ 	.short	0x0000


	//----- nvinfo : EIATTR_MAXREG_COUNT
	.align		4
        /*003c*/ 	.byte	0x03, 0x1b
        /*003e*/ 	.short	0x00ff


	//----- nvinfo : EIATTR_MERCURY_ISA_VERSION
	.align		4
        /*0040*/ 	.byte	0x03, 0x5f
        /*0042*/ 	.short	0x0101


	//----- nvinfo : EIATTR_VRC_CTA_INIT_COUNT
	.align		4
        /*0044*/ 	.byte	0x02, 0x4a
	.zero		1
	.zero		1


	//----- nvinfo : EIATTR_EXIT_INSTR_OFFSETS
	.align		4
        /*0048*/ 	.byte	0x04, 0x1c
        /*004a*/ 	.short	(.L_203 - .L_202)


	//   ....[0]....
.L_202:
        /*004c*/ 	.word	0x00000070


	//   ....[1]....
        /*0050*/ 	.word	0x00000120


	//----- nvinfo : EIATTR_CRS_STACK_SIZE
	.align		4
.L_203:
        /*0054*/ 	.byte	0x04, 0x1e
        /*0056*/ 	.short	(.L_205 - .L_204)
.L_204:
        /*0058*/ 	.word	0x00000000


	//----- nvinfo : EIATTR_CBANK_PARAM_SIZE
	.align		4
.L_205:
        /*005c*/ 	.byte	0x03, 0x19
        /*005e*/ 	.short	0x0014


	//----- nvinfo : EIATTR_PARAM_CBANK
	.align		4
        /*0060*/ 	.byte	0x04, 0x0a
        /*0062*/ 	.short	(.L_207 - .L_206)
	.align		4
.L_206:
        /*0064*/ 	.word	index@(.nv.constant0._Z4fillILb0EfEviPT0_S0_)
        /*0068*/ 	.short	0x0380
        /*006a*/ 	.short	0x0014


	//----- nvinfo : EIATTR_SW_WAR
	.align		4
.L_207:
        /*006c*/ 	.byte	0x04, 0x36
        /*006e*/ 	.short	(.L_209 - .L_208)
.L_208:
        /*0070*/ 	.word	0x00000008
.L_209:


//--------------------- .nv.info._Z4fillILb1EfEviPT0_S0_ --------------------------
	.section	.nv.info._Z4fillILb1EfEviPT0_S0_,"",@"SHT_CUDA_INFO"
	.sectionflags	@""
	.align	4


	//----- nvinfo : EIATTR_CUDA_API_VERSION
	.align		4
        /*0000*/ 	.byte	0x04, 0x37
        /*0002*/ 	.short	(.L_211 - .L_210)
.L_210:
        /*0004*/ 	.word	0x00000082


	//----- nvinfo : EIATTR_KPARAM_INFO
	.align		4
.L_211:
        /*0008*/ 	.byte	0x04, 0x17
        /*000a*/ 	.short	(.L_213 - .L_212)
.L_212:
        /*000c*/ 	.word	0x00000000
        /*0010*/ 	.short	0x0002
        /*0012*/ 	.short	0x0010
        /*0014*/ 	.byte	0x00, 0xf0, 0x11, 0x00


	//----- nvinfo : EIATTR_KPARAM_INFO
	.align		4
.L_213:
        /*0018*/ 	.byte	0x04, 0x17
        /*001a*/ 	.short	(.L_215 - .L_214)
.L_214:
        /*001c*/ 	.word	0x00000000
        /*0020*/ 	.short	0x0001
        /*0022*/ 	.short	0x0008
        /*0024*/ 	.byte	0x00, 0xf5, 0x21, 0x00


	//----- nvinfo : EIATTR_KPARAM_INFO
	.align		4
.L_215:
        /*0028*/ 	.byte	0x04, 0x17
        /*002a*/ 	.short	(.L_217 - .L_216)
.L_216:
        /*002c*/ 	.word	0x00000000
        /*0030*/ 	.short	0x0000
        /*0032*/ 	.short	0x0000
        /*0034*/ 	.byte	0x00, 0xf0, 0x11, 0x00


	//----- nvinfo : EIATTR_SPARSE_MMA_MASK
	.align		4
.L_217:
        /*0038*/ 	.byte	0x03, 0x50
        /*003a*/ 	.short	0x0000


	//----- nvinfo : EIATTR_MAXREG_COUNT
	.align		4
        /*003c*/ 	.byte	0x03, 0x1b
        /*003e*/ 	.short	0x00ff


	//----- nvinfo : EIATTR_MERCURY_ISA_VERSION
	.align		4
        /*0040*/ 	.byte	0x03, 0x5f
        /*0042*/ 	.short	0x0101


	//----- nvinfo : EIATTR_VRC_CTA_INIT_COUNT
	.align		4
        /*0044*/ 	.byte	0x02, 0x4a
	.zero		1
	.zero		1


	//----- nvinfo : EIATTR_EXIT_INSTR_OFFSETS
	.align		4
        /*0048*/ 	.byte	0x04, 0x1c
        /*004a*/ 	.short	(.L_219 - .L_218)


	//   ....[0]....
.L_218:
        /*004c*/ 	.word	0x00000070


	//   ....[1]....
        /*0050*/ 	.word	0x00000220


	//----- nvinfo : EIATTR_CRS_STACK_SIZE
	.align		4
.L_219:
        /*0054*/ 	.byte	0x04, 0x1e
        /*0056*/ 	.short	(.L_221 - .L_220)
.L_220:
        /*0058*/ 	.word	0x00000000


	//----- nvinfo : EIATTR_CBANK_PARAM_SIZE
	.align		4
.L_221:
        /*005c*/ 	.byte	0x03, 0x19
        /*005e*/ 	.short	0x0014


	//----- nvinfo : EIATTR_PARAM_CBANK
	.align		4
        /*0060*/ 	.byte	0x04, 0x0a
        /*0062*/ 	.short	(.L_223 - .L_222)
	.align		4
.L_222:
        /*0064*/ 	.word	index@(.nv.constant0._Z4fillILb1EfEviPT0_S0_)
        /*0068*/ 	.short	0x0380
        /*006a*/ 	.short	0x0014


	//----- nvinfo : EIATTR_SW_WAR
	.align		4
.L_223:
        /*006c*/ 	.byte	0x04, 0x36
        /*006e*/ 	.short	(.L_225 - .L_224)
.L_224:
        /*0070*/ 	.word	0x00000008
.L_225:


//--------------------- .nv.callgraph             --------------------------
	.section	.nv.callgraph,"",@"SHT_CUDA_CALLGRAPH"
	.align	4
	.sectionentsize	8
	.align		4
        /*0000*/ 	.word	0x00000000
	.align		4
        /*0004*/ 	.word	0xffffffff
	.align		4
        /*0008*/ 	.word	0x00000000
	.align		4
        /*000c*/ 	.word	0xfffffffe
	.align		4
        /*0010*/ 	.word	0x00000000
	.align		4
        /*0014*/ 	.word	0xfffffffd
	.align		4
        /*0018*/ 	.word	0x00000000
	.align		4
        /*001c*/ 	.word	0xfffffffc


//--------------------- .text._Z10jaccard_jwILb0EfEviPKT0_S0_S2_S2_PS0_ --------------------------
	.section	.text._Z10jaccard_jwILb0EfEviPKT0_S0_S2_S2_PS0_,"ax",@progbits
	.align	128
        .global         _Z10jaccard_jwILb0EfEviPKT0_S0_S2_S2_PS0_
        .type           _Z10jaccard_jwILb0EfEviPKT0_S0_S2_S2_PS0_,@function
        .size           _Z10jaccard_jwILb0EfEviPKT0_S0_S2_S2_PS0_,(.L_x_84 - _Z10jaccard_jwILb0EfEviPKT0_S0_S2_S2_PS0_)
        .other          _Z10jaccard_jwILb0EfEviPKT0_S0_S2_S2_PS0_,@"STO_CUDA_ENTRY STV_DEFAULT"
_Z10jaccard_jwILb0EfEviPKT0_S0_S2_S2_PS0_:
.text._Z10jaccard_jwILb0EfEviPKT0_S0_S2_S2_PS0_:
[----:B------:R-:W-:Y:S01]  /*0000*/  LDC R1, c[0x0][0x37c] ;  /* 0x0000df00ff017b82 */ /* 0x000fe20000000800 */
[----:B------:R-:W0:Y:S07]  /*0010*/  S2R R13, SR_TID.X ;  /* 0x00000000000d7919 */ /* 0x000e2e0000002100 */
[----:B------:R-:W0:Y:S01]  /*0020*/  S2UR UR4, SR_CTAID.X ;  /* 0x00000000000479c3 */ /* 0x000e220000002500 */
[----:B------:R-:W1:Y:S07]  /*0030*/  LDCU UR5, c[0x0][0x380] ;  /* 0x00007000ff0577ac */ /* 0x000e6e0008000800 */
[----:B------:R-:W0:Y:S02]  /*0040*/  LDC R2, c[0x0][0x360] ;  /* 0x0000d800ff027b82 */ /* 0x000e240000000800 */
[----:B0-----:R-:W-:-:S05]  /*0050*/  IMAD R13, R2, UR4, R13 ;  /* 0x00000004020d7c24 */ /* 0x001fca000f8e020d */
[----:B-1----:R-:W-:-:S13]  /*0060*/  ISETP.GE.AND P0, PT, R13, UR5, PT ;  /* 0x000000050d007c0c */ /* 0x002fda000bf06270 */
[----:B------:R-:W-:Y:S05]  /*0070*/  @P0 EXIT ;  /* 0x000000000000094d */ /* 0x000fea0003800000 */
[----:B------:R-:W0:Y:S01]  /*0080*/  LDC.64 R10, c[0x0][0x398] ;  /* 0x0000e600ff0a7b82 */ /* 0x000e220000000a00 */
[----:B------:R-:W1:Y:S01]  /*0090*/  LDCU UR4, c[0x0][0x370] ;  /* 0x00006e00ff0477ac */ /* 0x000e620008000800 */
[----:B------:R-:W2:Y:S06]  /*00a0*/  LDCU.64 UR6, c[0x0][0x358] ;  /* 0x00006b00ff0677ac */ /* 0x000eac0008000a00 */
[----:B------:R-:W3:Y:S01]  /*00b0*/  LDC.64 R8, c[0x0][0x3a0] ;  /* 0x0000e800ff087b82 */ /* 0x000ee20000000a00 */
[----:B------:R-:W4:Y:S01]  /*00c0*/  LDCU UR8, c[0x0][0x380] ;  /* 0x00007000ff0877ac */ /* 0x000f220008000800 */
[----:B------:R-:W0:Y:S06]  /*00d0*/  LDCU UR5, c[0x0][0x390] ;  /* 0x00007200ff0577ac */ /* 0x000e2c0008000800 */
[----:B------:R-:W0:Y:S01]  /*00e0*/  LDC.64 R6, c[0x0][0x388] ;  /* 0x0000e200ff067b82 */ /* 0x000e220000000a00 */
[----:B-1----:R-:W-:-:S07]  /*00f0*/  IMAD R2, R2, UR4, RZ ;  /* 0x0000000402027c24 */ /* 0x002fce000f8e02ff */
[----:B--2---:R-:W1:Y:S02]  /*0100*/  LDC.64 R4, c[0x0][0x3a8] ;  /* 0x0000ea00ff047b82 */ /* 0x004e640000000a00 */
.L_x_2:
[----:B0-----:R-:W-:-:S04]  /*0110*/  IMAD.WIDE R16, R13, 0x4, R10 ;  /* 0x000000040d107825 */ /* 0x001fc800078e020a */
[C---:B---3--:R-:W-:Y:S01]  /*0120*/  IMAD.WIDE R18, R13.reuse, 0x4, R8 ;  /* 0x000000040d127825 */ /* 0x048fe200078e0208 */
[----:B--2---:R-:W2:Y:S04]  /*0130*/  LDG.E.CONSTANT R0, desc[UR6][R16.64] ;  /* 0x0000000610007981 */ /* 0x004ea8000c1e9900 */
[----:B------:R-:W2:Y:S01]  /*0140*/  LDG.E.CONSTANT R3, desc[UR6][R18.64] ;  /* 0x0000000612037981 */ /* 0x000ea2000c1e9900 */
[----:B------:R-:W-:-:S05]  /*0150*/  IMAD.WIDE R20, R13, 0x4, R6 ;  /* 0x000000040d147825 */ /* 0x000fca00078e0206 */
[----:B------:R-:W3:Y:S01]  /*0160*/  LDG.E.CONSTANT R12, desc[UR6][R20.64] ;  /* 0x00000006140c7981 */ /* 0x000ee2000c1e9900 */
[----:B------:R-:W-:Y:S01]  /*0170*/  BSSY.RECONVERGENT B0, `(.L_x_0) ;  /* 0x0000011000007945 */ /* 0x000fe20003800200 */
[----:B--2---:R-:W-:-:S04]  /*0180*/  FADD R3, -R0, R3 ;  /* 0x0000000300037221 */ /* 0x004fc80000000100 */
[----:B------:R-:W0:Y:S01]  /*0190*/  MUFU.RCP R14, R3 ;  /* 0x00000003000e7308 */ /* 0x000e220000001000 */
[----:B---3--:R-:W-:-:S07]  /*01a0*/  FMUL R12, R12, UR5 ;  /* 0x000000050c0c7c20 */ /* 0x008fce0008400000 */
[----:B------:R-:W2:Y:S01]  /*01b0*/  FCHK P0, R0, R3 ;  /* 0x0000000300007302 */ /* 0x000ea20000000000 */
[----:B0-----:R-:W-:-:S04]  /*01c0*/  FFMA R15, -R3, R14, 1 ;  /* 0x3f800000030f7423 */ /* 0x001fc8000000010e */
[----:B------:R-:W-:Y:S01]  /*01d0*/  FFMA R23, R14, R15, R14 ;  /* 0x0000000f0e177223 */ /* 0x000fe2000000000e */
[--C-:B------:R-:W-:Y:S02]  /*01e0*/  IMAD.MOV.U32 R15, RZ, RZ, R13.reuse ;  /* 0x000000ffff0f7224 */ /* 0x100fe400078e000d */
[----:B------:R-:W-:Y:S02]  /*01f0*/  IMAD.IADD R13, R2, 0x1, R13 ;  /* 0x00000001020d7824 */ /* 0x000fe400078e020d */
[----:B------:R-:W-:-:S04]  /*0200*/  FFMA R14, R0, R23, RZ ;  /* 0x00000017000e7223 */ /* 0x000fc800000000ff */
[----:B------:R-:W-:Y:S01]  /*0210*/  FFMA R16, -R3, R14, R0 ;  /* 0x0000000e03107223 */ /* 0x000fe20000000100 */
[----:B----4-:R-:W-:-:S03]  /*0220*/  ISETP.GE.AND P2, PT, R13, UR8, PT ;  /* 0x000000080d007c0c */ /* 0x010fc6000bf46270 */
[----:B------:R-:W-:Y:S01]  /*0230*/  FFMA R23, R23, R16, R14 ;  /* 0x0000001017177223 */ /* 0x000fe2000000000e */
[----:B--2---:R-:W-:Y:S09]  /*0240*/  @!P0 BRA `(.L_x_1) ;  /* 0x00000000000c8947 */ /* 0x004ff20003800000 */
[----:B------:R-:W-:-:S07]  /*0250*/  MOV R14, 0x270 ;  /* 0x00000270000e7802 */ /* 0x000fce0000000f00 */
[----:B-1----:R-:W-:Y:S05]  /*0260*/  CALL.REL.NOINC `($__internal_0_$__cuda_sm3x_div_rn_noftz_f32_slowpath) ;  /* 0x00000000001c7944 */ /* 0x002fea0003c00000 */
[----:B------:R-:W-:-:S07]  /*0270*/  IMAD.MOV.U32 R23, RZ, RZ, R0 ;  /* 0x000000ffff177224 */ /* 0x000fce00078e0000 */
.L_x_1:
[----:B------:R-:W-:Y:S05]  /*0280*/  BSYNC.RECONVERGENT B0 ;  /* 0x0000000000007941 */ /* 0x000fea0003800200 */
.L_x_0:
[----:B------:R-:W-:Y:S01]  /*0290*/  FMUL R23, R12, R23 ;  /* 0x000000170c177220 */ /* 0x000fe20000400000 */
[----:B-1----:R-:W-:-:S05]  /*02a0*/  IMAD.WIDE R14, R15, 0x4, R4 ;  /* 0x000000040f0e7825 */ /* 0x002fca00078e0204 */
[----:B------:R2:W-:Y:S01]  /*02b0*/  STG.E desc[UR6][R14.64], R23 ;  /* 0x000000170e007986 */ /* 0x0005e2000c101906 */
[----:B------:R-:W-:Y:S05]  /*02c0*/  @!P2 BRA `(.L_x_2) ;  /* 0xfffffffc0090a947 */ /* 0x000fea000383ffff */
[----:B------:R-:W-:Y:S05]  /*02d0*/  EXIT ;  /* 0x000000000000794d */ /* 0x000fea0003800000 */
        .weak           $__internal_0_$__cuda_sm3x_div_rn_noftz_f32_slowpath
        .type           $__internal_0_$__cuda_sm3x_div_rn_noftz_f32_slowpath,@function
        .size           $__internal_0_$__cuda_sm3x_div_rn_noftz_f32_slowpath,(.L_x_84 - $__internal_0_$__cuda_sm3x_div_rn_noftz_f32_slowpath)
$__internal_0_$__cuda_sm3x_div_rn_noftz_f32_slowpath:
[--C-:B------:R-:W-:Y:S01]  /*02e0*/  SHF.R.U32.HI R16, RZ, 0x17, R3.reuse ;  /* 0x00000017ff107819 */ /* 0x100fe20000011603 */
[----:B------:R-:W-:Y:S01]  /*02f0*/  BSSY.RECONVERGENT B1, `(.L_x_3) ;  /* 0x0000064000017945 */ /* 0x000fe20003800200 */
[--C-:B------:R-:W-:Y:S01]  /*0300*/  SHF.R.U32.HI R17, RZ, 0x17, R0.reuse ;  /* 0x00000017ff117819 */ /* 0x100fe20000011600 */
[----:B------:R-:W-:Y:S01]  /*0310*/  IMAD.MOV.U32 R18, RZ, RZ, R0 ;  /* 0x000000ffff127224 */ /* 0x000fe200078e0000 */
[----:B------:R-:W-:Y:S01]  /*0320*/  LOP3.LUT R16, R16, 0xff, RZ, 0xc0, !PT ;  /* 0x000000ff10107812 */ /* 0x000fe200078ec0ff */
[----:B------:R-:W-:Y:S01]  /*0330*/  IMAD.MOV.U32 R19, RZ, RZ, R3 ;  /* 0x000000ffff137224 */ /* 0x000fe200078e0003 */
[----:B------:R-:W-:-:S03]  /*0340*/  LOP3.LUT R22, R17, 0xff, RZ, 0xc0, !PT ;  /* 0x000000ff11167812 */ /* 0x000fc600078ec0ff */
[----:B------:R-:W-:Y:S02]  /*0350*/  VIADD R21, R16, 0xffffffff ;  /* 0xffffffff10157836 */ /* 0x000fe40000000000 */
[----:B------:R-:W-:-:S03]  /*0360*/  VIADD R20, R22, 0xffffffff ;  /* 0xffffffff16147836 */ /* 0x000fc60000000000 */
[----:B------:R-:W-:-:S04]  /*0370*/  ISETP.GT.U32.AND P0, PT, R21, 0xfd, PT ;  /* 0x000000fd1500780c */ /* 0x000fc80003f04070 */
[----:B------:R-:W-:-:S13]  /*0380*/  ISETP.GT.U32.OR P0, PT, R20, 0xfd, P0 ;  /* 0x000000fd1400780c */ /* 0x000fda0000704470 */
[----:B------:R-:W-:Y:S01]  /*0390*/  @!P0 IMAD.MOV.U32 R17, RZ, RZ, RZ ;  /* 0x000000ffff118224 */ /* 0x000fe200078e00ff */
[----:B------:R-:W-:Y:S06]  /*03a0*/  @!P0 BRA `(.L_x_4) ;  /* 0x00000000005c8947 */ /* 0x000fec0003800000 */
[----:B------:R-:W-:Y:S02]  /*03b0*/  FSETP.GTU.FTZ.AND P0, PT, |R0|, +INF , PT ;  /* 0x7f8000000000780b */ /* 0x000fe40003f1c200 */
[----:B------:R-:W-:-:S04]  /*03c0*/  FSETP.GTU.FTZ.AND P1, PT, |R3|, +INF , PT ;  /* 0x7f8000000300780b */ /* 0x000fc80003f3c200 */
[----:B------:R-:W-:-:S13]  /*03d0*/  PLOP3.LUT P0, PT, P0, P1, PT, 0xf8, 0x8f ;  /* 0x00000000008f781c */ /* 0x000fda0000703f70 */
[----:B------:R-:W-:Y:S05]  /*03e0*/  @P0 BRA `(.L_x_5) ;  /* 0x00000004004c0947 */ /* 0x000fea0003800000 */
[----:B------:R-:W-:-:S13]  /*03f0*/  LOP3.LUT P0, RZ, R19, 0x7fffffff, R18, 0xc8, !PT ;  /* 0x7fffffff13ff7812 */ /* 0x000fda000780c812 */
[----:B------:R-:W-:Y:S05]  /*0400*/  @!P0 BRA `(.L_x_6) ;  /* 0x00000004003c8947 */ /* 0x000fea0003800000 */
[C---:B------:R-:W-:Y:S02]  /*0410*/  FSETP.NEU.FTZ.AND P3, PT, |R0|.reuse, +INF , PT ;  /* 0x7f8000000000780b */ /* 0x040fe40003f7d200 */
[----:B------:R-:W-:Y:S02]  /*0420*/  FSETP.NEU.FTZ.AND P1, PT, |R3|, +INF , PT ;  /* 0x7f8000000300780b */ /* 0x000fe40003f3d200 */
[----:B------:R-:W-:-:S11]  /*0430*/  FSETP.NEU.FTZ.AND P0, PT, |R0|, +INF , PT ;  /* 0x7f8000000000780b */ /* 0x000fd60003f1d200 */
[----:B------:R-:W-:Y:S05]  /*0440*/  @!P1 BRA !P3, `(.L_x_6) ;  /* 0x00000004002c9947 */ /* 0x000fea0005800000 */
[----:B------:R-:W-:-:S04]  /*0450*/  LOP3.LUT P3, RZ, R18, 0x7fffffff, RZ, 0xc0, !PT ;  /* 0x7fffffff12ff7812 */ /* 0x000fc8000786c0ff */
[----:B------:R-:W-:-:S13]  /*0460*/  PLOP3.LUT P1, PT, P1, P3, PT, 0x2f, 0xf2 ;  /* 0x0000000000f2781c */ /* 0x000fda0000f26577 */
[----:B------:R-:W-:Y:S05]  /*0470*/  @P1 BRA `(.L_x_7) ;  /* 0x0000000400181947 */ /* 0x000fea0003800000 */
[----:B------:R-:W-:-:S04]  /*0480*/  LOP3.LUT P1, RZ, R19, 0x7fffffff, RZ, 0xc0, !PT ;  /* 0x7fffffff13ff7812 */ /* 0x000fc8000782c0ff */
[----:B------:R-:W-:-:S13]  /*0490*/  PLOP3.LUT P0, PT, P0, P1, PT, 0x2f, 0xf2 ;  /* 0x0000000000f2781c */ /* 0x000fda0000702577 */
[----:B------:R-:W-:Y:S05]  /*04a0*/  @P0 BRA `(.L_x_8) ;  /* 0x0000000400000947 */ /* 0x000fea0003800000 */
[----:B------:R-:W-:Y:S02]  /*04b0*/  ISETP.GE.AND P0, PT, R20, RZ, PT ;  /* 0x000000ff1400720c */ /* 0x000fe40003f06270 */
[----:B------:R-:W-:-:S11]  /*04c0*/  ISETP.GE.AND P1, PT, R21, RZ, PT ;  /* 0x000000ff1500720c */ /* 0x000fd60003f26270 */
[----:B------:R-:W-:Y:S02]  /*04d0*/  @P0 IMAD.MOV.U32 R17, RZ, RZ, RZ ;  /* 0x000000ffff110224 */ /* 0x000fe400078e00ff */
[----:B------:R-:W-:Y:S01]  /*04e0*/  @!P0 FFMA R18, R0, 1.84467440737095516160e+19, RZ ;  /* 0x5f80000000128823 */ /* 0x000fe200000000ff */
[----:B------:R-:W-:Y:S02]  /*04f0*/  @!P0 IMAD.MOV.U32 R17, RZ, RZ, -0x40 ;  /* 0xffffffc0ff118424 */ /* 0x000fe400078e00ff */
[----:B------:R-:W-:Y:S02]  /*0500*/  @!P1 FFMA R19, R3, 1.84467440737095516160e+19, RZ ;  /* 0x5f80000003139823 */ /* 0x000fe400000000ff */
[----:B------:R-:W-:-:S07]  /*0510*/  @!P1 VIADD R17, R17, 0x40 ;  /* 0x0000004011119836 */ /* 0x000fce0000000000 */
.L_x_4:
[----:B------:R-:W-:Y:S01]  /*0520*/  LEA R0, R16, 0xc0800000, 0x17 ;  /* 0xc080000010007811 */ /* 0x000fe200078eb8ff */
[----:B------:R-:W-:Y:S04]  /*0530*/  BSSY.RECONVERGENT B2, `(.L_x_9) ;  /* 0x0000036000027945 */ /* 0x000fe80003800200 */
[----:B------:R-:W-:Y:S02]  /*0540*/  IMAD.IADD R20, R19, 0x1, -R0 ;  /* 0x0000000113147824 */ /* 0x000fe400078e0a00 */
[----:B------:R-:W-:Y:S02]  /*0550*/  VIADD R19, R22, 0xffffff81 ;  /* 0xffffff8116137836 */ /* 0x000fe40000000000 */
[----:B------:R0:W1:Y:S01]  /*0560*/  MUFU.RCP R3, R20 ;  /* 0x0000001400037308 */ /* 0x0000620000001000 */
[----:B------:R-:W-:Y:S01]  /*0570*/  FADD.FTZ R21, -R20, -RZ ;  /* 0x800000ff14157221 */ /* 0x000fe20000010100 */
[C---:B------:R-:W-:Y:S01]  /*0580*/  IMAD R0, R19.reuse, -0x800000, R18 ;  /* 0xff80000013007824 */ /* 0x040fe200078e0212 */
[----:B0-----:R-:W-:-:S05]  /*0590*/  IADD3 R20, PT, PT, R19, 0x7f, -R16 ;  /* 0x0000007f13147810 */ /* 0x001fca0007ffe810 */
[----:B------:R-:W-:Y:S02]  /*05a0*/  IMAD.IADD R17, R20, 0x1, R17 ;  /* 0x0000000114117824 */ /* 0x000fe400078e0211 */
[----:B-1----:R-:W-:-:S04]  /*05b0*/  FFMA R22, R3, R21, 1 ;  /* 0x3f80000003167423 */ /* 0x002fc80000000015 */
[----:B------:R-:W-:-:S04]  /*05c0*/  FFMA R3, R3, R22, R3 ;  /* 0x0000001603037223 */ /* 0x000fc80000000003 */
[----:B------:R-:W-:-:S04]  /*05d0*/  FFMA R18, R0, R3, RZ ;  /* 0x0000000300127223 */ /* 0x000fc800000000ff */
[----:B------:R-:W-:-:S04]  /*05e0*/  FFMA R22, R21, R18, R0 ;  /* 0x0000001215167223 */ /* 0x000fc80000000000 */
[----:B------:R-:W-:-:S04]  /*05f0*/  FFMA R18, R3, R22, R18 ;  /* 0x0000001603127223 */ /* 0x000fc80000000012 */
[----:B------:R-:W-:-:S04]  /*0600*/  FFMA R21, R21, R18, R0 ;  /* 0x0000001215157223 */ /* 0x000fc80000000000 */
[----:B------:R-:W-:-:S05]  /*0610*/  FFMA R0, R3, R21, R18 ;  /* 0x0000001503007223 */ /* 0x000fca0000000012 */
[----:B------:R-:W-:-:S04]  /*0620*/  SHF.R.U32.HI R16, RZ, 0x17, R0 ;  /* 0x00000017ff107819 */ /* 0x000fc80000011600 */
[----:B------:R-:W-:-:S05]  /*0630*/  LOP3.LUT R16, R16, 0xff, RZ, 0xc0, !PT ;  /* 0x000000ff10107812 */ /* 0x000fca00078ec0ff */
[----:B------:R-:W-:-:S04]  /*0640*/  IMAD.IADD R19, R16, 0x1, R17 ;  /* 0x0000000110137824 */ /* 0x000fc800078e0211 */
[----:B------:R-:W-:-:S05]  /*0650*/  VIADD R16, R19, 0xffffffff ;  /* 0xffffffff13107836 */ /* 0x000fca0000000000 */
[----:B------:R-:W-:-:S13]  /*0660*/  ISETP.GE.U32.AND P0, PT, R16, 0xfe, PT ;  /* 0x000000fe1000780c */ /* 0x000fda0003f06070 */
[----:B------:R-:W-:Y:S05]  /*0670*/  @!P0 BRA `(.L_x_10) ;  /* 0x0000000000808947 */ /* 0x000fea0003800000 */
[----:B------:R-:W-:-:S13]  /*0680*/  ISETP.GT.AND P0, PT, R19, 0xfe, PT ;  /* 0x000000fe1300780c */ /* 0x000fda0003f04270 */
[----:B------:R-:W-:Y:S05]  /*0690*/  @P0 BRA `(.L_x_11) ;  /* 0x00000000006c0947 */ /* 0x000fea0003800000 */
[----:B------:R-:W-:-:S13]  /*06a0*/  ISETP.GE.AND P0, PT, R19, 0x1, PT ;  /* 0x000000011300780c */ /* 0x000fda0003f06270 */
[----:B------:R-:W-:Y:S05]  /*06b0*/  @P0 BRA `(.L_x_12) ;  /* 0x0000000000740947 */ /* 0x000fea0003800000 */
[----:B------:R-:W-:Y:S02]  /*06c0*/  ISETP.GE.AND P0, PT, R19, -0x18, PT ;  /* 0xffffffe81300780c */ /* 0x000fe40003f06270 */
[----:B------:R-:W-:-:S11]  /*06d0*/  LOP3.LUT R0, R0, 0x80000000, RZ, 0xc0, !PT ;  /* 0x8000000000007812 */ /* 0x000fd600078ec0ff */
[----:B------:R-:W-:Y:S05]  /*06e0*/  @!P0 BRA `(.L_x_12) ;  /* 0x0000000000688947 */ /* 0x000fea0003800000 */
[-CC-:B------:R-:W-:Y:S01]  /*06f0*/  FFMA.RZ R16, R3, R21.reuse, R18.reuse ;  /* 0x0000001503107223 */ /* 0x180fe2000000c012 */
[C---:B------:R-:W-:Y:S02]  /*0700*/  ISETP.NE.AND P3, PT, R19.reuse, RZ, PT ;  /* 0x000000ff1300720c */ /* 0x040fe40003f65270 */
[----:B------:R-:W-:Y:S02]  /*0710*/  ISETP.NE.AND P1, PT, R19, RZ, PT ;  /* 0x000000ff1300720c */ /* 0x000fe40003f25270 */
[----:B------:R-:W-:Y:S01]  /*0720*/  LOP3.LUT R17, R16, 0x7fffff, RZ, 0xc0, !PT ;  /* 0x007fffff10117812 */ /* 0x000fe200078ec0ff */
[CCC-:B------:R-:W-:Y:S01]  /*0730*/  FFMA.RP R16, R3.reuse, R21.reuse, R18.reuse ;  /* 0x0000001503107223 */ /* 0x1c0fe20000008012 */
[----:B------:R-:W-:Y:S01]  /*0740*/  FFMA.RM R3, R3, R21, R18 ;  /* 0x0000001503037223 */ /* 0x000fe20000004012 */
[----:B------:R-:W-:Y:S01]  /*0750*/  VIADD R18, R19, 0x20 ;  /* 0x0000002013127836 */ /* 0x000fe20000000000 */
[----:B------:R-:W-:Y:S01]  /*0760*/  LOP3.LUT R17, R17, 0x800000, RZ, 0xfc, !PT ;  /* 0x0080000011117812 */ /* 0x000fe200078efcff */
[----:B------:R-:W-:-:S02]  /*0770*/  IMAD.MOV R19, RZ, RZ, -R19 ;  /* 0x000000ffff137224 */ /* 0x000fc400078e0a13 */
[----:B------:R-:W-:Y:S02]  /*0780*/  FSETP.NEU.FTZ.AND P0, PT, R16, R3, PT ;  /* 0x000000031000720b */ /* 0x000fe40003f1d000 */
[----:B------:R-:W-:Y:S02]  /*0790*/  SHF.L.U32 R18, R17, R18, RZ ;  /* 0x0000001211127219 */ /* 0x000fe400000006ff */
[----:B------:R-:W-:Y:S02]  /*07a0*/  SEL R16, R19, RZ, P3 ;  /* 0x000000ff13107207 */ /* 0x000fe40001800000 */
[----:B------:R-:W-:Y:S02]  /*07b0*/  ISETP.NE.AND P1, PT, R18, RZ, P1 ;  /* 0x000000ff1200720c */ /* 0x000fe40000f25270 */
[----:B------:R-:W-:Y:S02]  /*07c0*/  SHF.R.U32.HI R16, RZ, R16, R17 ;  /* 0x00000010ff107219 */ /* 0x000fe40000011611 */
[----:B------:R-:W-:-:S02]  /*07d0*/  PLOP3.LUT P0, PT, P0, P1, PT, 0xf8, 0x8f ;  /* 0x00000000008f781c */ /* 0x000fc40000703f70 */
[----:B------:R-:W-:Y:S02]  /*07e0*/  SHF.R.U32.HI R18, RZ, 0x1, R16 ;  /* 0x00000001ff127819 */ /* 0x000fe40000011610 */
[----:B------:R-:W-:-:S04]  /*07f0*/  SEL R3, RZ, 0x1, !P0 ;  /* 0x00000001ff037807 */ /* 0x000fc80004000000 */
[----:B------:R-:W-:-:S04]  /*0800*/  LOP3.LUT R3, R3, 0x1, R18, 0xf8, !PT ;  /* 0x0000000103037812 */ /* 0x000fc800078ef812 */
[----:B------:R-:W-:-:S05]  /*0810*/  LOP3.LUT R3, R3, R16, RZ, 0xc0, !PT ;  /* 0x0000001003037212 */ /* 0x000fca00078ec0ff */
[----:B------:R-:W-:-:S05]  /*0820*/  IMAD.IADD R3, R18, 0x1, R3 ;  /* 0x0000000112037824 */ /* 0x000fca00078e0203 */
[----:B------:R-:W-:Y:S01]  /*0830*/  LOP3.LUT R0, R3, R0, RZ, 0xfc, !PT ;  /* 0x0000000003007212 */ /* 0x000fe200078efcff */
[----:B------:R-:W-:Y:S06]  /*0840*/  BRA `(.L_x_12) ;  /* 0x0000000000107947 */ /* 0x000fec0003800000 */
.L_x_11:
[----:B------:R-:W-:-:S04]  /*0850*/  LOP3.LUT R0, R0, 0x80000000, RZ, 0xc0, !PT ;  /* 0x8000000000007812 */ /* 0x000fc800078ec0ff */
[----:B------:R-:W-:Y:S01]  /*0860*/  LOP3.LUT R0, R0, 0x7f800000, RZ, 0xfc, !PT ;  /* 0x7f80000000007812 */ /* 0x000fe200078efcff */
[----:B------:R-:W-:Y:S06]  /*0870*/  BRA `(.L_x_12) ;  /* 0x0000000000047947 */ /* 0x000fec0003800000 */
.L_x_10:
[----:B------:R-:W-:-:S07]  /*0880*/  IMAD R0, R17, 0x800000, R0 ;  /* 0x0080000011007824 */ /* 0x000fce00078e0200 */
.L_x_12:
[----:B------:R-:W-:Y:S05]  /*0890*/  BSYNC.RECONVERGENT B2 ;  /* 0x0000000000027941 */ /* 0x000fea0003800200 */
.L_x_9:
[----:B------:R-:W-:Y:S05]  /*08a0*/  BRA `(.L_x_13) ;  /* 0x0000000000207947 */ /* 0x000fea0003800000 */
.L_x_8:
[----:B------:R-:W-:-:S04]  /*08b0*/  LOP3.LUT R0, R19, 0x80000000, R18, 0x48, !PT ;  /* 0x8000000013007812 */ /* 0x000fc800078e4812 */
[----:B------:R-:W-:Y:S01]  /*08c0*/  LOP3.LUT R0, R0, 0x7f800000, RZ, 0xfc, !PT ;  /* 0x7f80000000007812 */ /* 0x000fe200078efcff */
[----:B------:R-:W-:Y:S06]  /*08d0*/  BRA `(.L_x_13) ;  /* 0x0000000000147947 */ /* 0x000fec0003800000 */
.L_x_7:
[----:B------:R-:W-:Y:S01]  /*08e0*/  LOP3.LUT R0, R19, 0x80000000, R18, 0x48, !PT ;  /* 0x8000000013007812 */ /* 0x000fe200078e4812 */
[----:B------:R-:W-:Y:S06]  /*08f0*/  BRA `(.L_x_13) ;  /* 0x00000000000c7947 */ /* 0x000fec0003800000 */
.L_x_6:
[----:B------:R-:W0:Y:S01]  /*0900*/  MUFU.RSQ R0, -QNAN ;  /* 0xffc0000000007908 */ /* 0x000e220000001400 */
[----:B------:R-:W-:Y:S05]  /*0910*/  BRA `(.L_x_13) ;  /* 0x0000000000047947 */ /* 0x000fea0003800000 */
.L_x_5:
[----:B------:R-:W-:-:S07]  /*0920*/  FADD.FTZ R0, R0, R3 ;  /* 0x0000000300007221 */ /* 0x000fce0000010000 */
.L_x_13:
[----:B------:R-:W-:Y:S05]  /*0930*/  BSYNC.RECONVERGENT B1 ;  /* 0x0000000000017941 */ /* 0x000fea0003800200 */
.L_x_3:
[----:B------:R-:W-:Y:S02]  /*0940*/  IMAD.MOV.U32 R16, RZ, RZ, R14 ;  /* 0x000000ffff107224 */ /* 0x000fe400078e000e */
[----:B------:R-:W-:-:S04]  /*0950*/  IMAD.MOV.U32 R17, RZ, RZ, 0x0 ;  /* 0x00000000ff117424 */ /* 0x000fc800078e00ff */
[----:B0-----:R-:W-:Y:S05]  /*0960*/  RET.REL.NODEC R16 `(_Z10jaccard_jwILb0EfEviPKT0_S0_S2_S2_PS0_) ;  /* 0xfffffff410a47950 */ /* 0x001fea0003c3ffff */
.L_x_14:
[----:B------:R-:W-:-:S00]  /*0970*/  BRA `(.L_x_14) ;  /* 0xfffffffc00fc7947 */ /* 0x000fc0000383ffff */
[----:B------:R-:W-:-:S00]  /*0980*/  NOP ;  /* 0x0000000000007918 */ /* 0x000fc00000000000 */
[----:B------:R-:W-:-:S00]  /*0990*/  NOP ;  /* 0x0000000000007918 */ /* 0x000fc00000000000 */
[----:B------:R-:W-:-:S00]  /*09a0*/  NOP ;  /* 0x0000000000007918 */ /* 0x000fc00000000000 */
[----:B------:R-:W-:-:S00]  /*09b0*/  NOP ;  /* 0x0000000000007918 */ /* 0x000fc00000000000 */
[----:B------:R-:W-:-:S00]  /*09c0*/  NOP ;  /* 0x0000000000007918 */ /* 0x000fc00000000000 */
[----:B------:R-:W-:-:S00]  /*09d0*/  NOP ;  /* 0x0000000000007918 */ /* 0x000fc00000000000 */
[----:B------:R-:W-:-:S00]  /*09e0*/  NOP ;  /* 0x0000000000007918 */ /* 0x000fc00000000000 */
[----:B------:R-:W-:-:S00]  /*09f0*/  NOP ;  /* 0x0000000000007918 */ /* 0x000fc00000000000 */
.L_x_84:


//--------------------- .text._Z14jaccard_is_optILb0EfEviiPKiS1_PKT0_S4_PS2_S5_ --------------------------
	.section	.text._Z14jaccard_is_optILb0EfEviiPKiS1_PKT0_S4_PS2_S5_,"ax",@progbits
	.align	128
        .global         _Z14jaccard_is_optILb0EfEviiPKiS1_PKT0_S4_PS2_S5_
        .type           _Z14jaccard_is_optILb0EfEviiPKiS1_PKT0_S4_PS2_S5_,@function
        .size           _Z14jaccard_is_optILb0EfEviiPKiS1_PKT0_S4_PS2_S5_,(.L_x_88 - _Z14jaccard_is_optILb0EfEviiPKiS1_PKT0_S4_PS2_S5_)
        .other          _Z14jaccard_is_optILb0EfEviiPKiS1_PKT0_S4_PS2_S5_,@"STO_CUDA_ENTRY STV_DEFAULT"
_Z14jaccard_is_optILb0EfEviiPKiS1_PKT0_S4_PS2_S5_:
.text._Z14jaccard_is_optILb0EfEviiPKiS1_PKT0_S4_PS2_S5_:
[----:B------:R-:W-:Y:S01]  /*0000*/  LDC R1, c[0x0][0x37c] ;  /* 0x0000df00ff017b82 */ /* 0x000fe20000000800 */
[----:B------:R-:W0:Y:S07]  /*0010*/  S2R R0, SR_TID.Z ;  /* 0x0000000000007919 */ /* 0x000e2e0000002300 */
[----:B------:R-:W0:Y:S01]  /*0020*/  S2UR UR4, SR_CTAID.Z ;  /* 0x00000000000479c3 */ /* 0x000e220000002700 */
[----:B------:R-:W1:Y:S07]  /*0030*/  LDCU UR5, c[0x0][0x380] ;  /* 0x00007000ff0577ac */ /* 0x000e6e0008000800 */
[----:B------:R-:W0:Y:S02]  /*0040*/  LDC R11, c[0x0][0x368] ;  /* 0x0000da00ff0b7b82 */ /* 0x000e240000000800 */
[----:B0-----:R-:W-:-:S05]  /*0050*/  IMAD R0, R11, UR4, R0 ;  /* 0x000000040b007c24 */ /* 0x001fca000f8e0200 */
[----:B-1----:R-:W-:-:S13]  /*0060*/  ISETP.GE.AND P0, PT, R0, UR5, PT ;  /* 0x0000000500007c0c */ /* 0x002fda000bf06270 */
[----:B------:R-:W-:Y:S05]  /*0070*/  @P0 EXIT ;  /* 0x000000000000094d */ /* 0x000fea0003800000 */
[----:B------:R-:W0:Y:S01]  /*0080*/  S2R R8, SR_TID.Y ;  /* 0x0000000000087919 */ /* 0x000e220000002200 */
[----:B------:R-:W0:Y:S01]  /*0090*/  S2UR UR4, SR_CTAID.Y ;  /* 0x00000000000479c3 */ /* 0x000e220000002600 */
[----:B------:R-:W1:Y:S01]  /*00a0*/  LDCU.64 UR8, c[0x0][0x358] ;  /* 0x00006b00ff0877ac */ /* 0x000e620008000a00 */
[----:B------:R-:W2:Y:S06]  /*00b0*/  S2R R19, SR_TID.X ;  /* 0x0000000000137919 */ /* 0x000eac0000002100 */
[----:B------:R-:W0:Y:S01]  /*00c0*/  LDC R9, c[0x0][0x364] ;  /* 0x0000d900ff097b82 */ /* 0x000e220000000800 */
[----:B------:R-:W3:Y:S01]  /*00d0*/  LDCU UR5, c[0x0][0x374] ;  /* 0x00006e80ff0577ac */ /* 0x000ee20008000800 */
[----:B------:R-:W4:Y:S02]  /*00e0*/  LDCU UR6, c[0x0][0x378] ;  /* 0x00006f00ff0677ac */ /* 0x000f240008000800 */
[----:B----4-:R-:W-:-:S02]  /*00f0*/  IMAD R11, R11, UR6, RZ ;  /* 0x000000060b0b7c24 */ /* 0x010fc4000f8e02ff */
[C---:B0-----:R-:W-:Y:S02]  /*0100*/  IMAD R8, R9.reuse, UR4, R8 ;  /* 0x0000000409087c24 */ /* 0x041fe4000f8e0208 */
[----:B-123--:R-:W-:-:S07]  /*0110*/  IMAD R9, R9, UR5, RZ ;  /* 0x0000000509097c24 */ /* 0x00efce000f8e02ff */
.L_x_23:
[----:B01----:R-:W0:Y:S02]  /*0120*/  LDC.64 R2, c[0x0][0x388] ;  /* 0x0000e200ff027b82 */ /* 0x003e240000000a00 */
[----:B0-----:R-:W-:-:S05]  /*0130*/  IMAD.WIDE R2, R0, 0x4, R2 ;  /* 0x0000000400027825 */ /* 0x001fca00078e0202 */
[----:B------:R-:W2:Y:S04]  /*0140*/  LDG.E.CONSTANT R5, desc[UR8][R2.64] ;  /* 0x0000000802057981 */ /* 0x000ea8000c1e9900 */
[----:B------:R-:W3:Y:S01]  /*0150*/  LDG.E.CONSTANT R10, desc[UR8][R2.64+0x4] ;  /* 0x00000408020a7981 */ /* 0x000ee2000c1e9900 */
[----:B------:R-:W-:Y:S01]  /*0160*/  BSSY.RECONVERGENT B0, `(.L_x_15) ;  /* 0x000004c000007945 */ /* 0x000fe20003800200 */
[----:B--2---:R-:W-:-:S04]  /*0170*/  IADD3 R13, PT, PT, R8, R5, RZ ;  /* 0x00000005080d7210 */ /* 0x004fc80007ffe0ff */
[----:B---3--:R-:W-:-:S13]  /*0180*/  ISETP.GE.AND P0, PT, R13, R10, PT ;  /* 0x0000000a0d00720c */ /* 0x008fda0003f06270 */
[----:B------:R-:W-:Y:S05]  /*0190*/  @P0 BRA `(.L_x_16) ;  /* 0x0000000400200947 */ /* 0x000fea0003800000 */
[----:B------:R-:W0:Y:S02]  /*01a0*/  LDC.64 R2, c[0x0][0x3a0] ;  /* 0x0000e800ff027b82 */ /* 0x000e240000000a00 */
[----:B0-----:R-:W-:-:S05]  /*01b0*/  IMAD.WIDE R2, R0, 0x4, R2 ;  /* 0x0000000400027825 */ /* 0x001fca00078e0202 */
[----:B------:R0:W5:Y:S01]  /*01c0*/  LDG.E.CONSTANT R12, desc[UR8][R2.64] ;  /* 0x00000008020c7981 */ /* 0x000162000c1e9900 */
[----:B------:R-:W-:-:S07]  /*01d0*/  IMAD.IADD R14, R10, 0x1, -R5 ;  /* 0x000000010a0e7824 */ /* 0x000fce00078e0a05 */
.L_x_22:
[----:B-1----:R-:W1:Y:S08]  /*01e0*/  LDC.64 R6, c[0x0][0x390] ;  /* 0x0000e400ff067b82 */ /* 0x002e700000000a00 */
[----:B------:R-:W2:Y:S08]  /*01f0*/  LDC.64 R20, c[0x0][0x3a0] ;  /* 0x0000e800ff147b82 */ /* 0x000eb00000000a00 */
[----:B0-----:R-:W0:Y:S01]  /*0200*/  LDC.64 R2, c[0x0][0x388] ;  /* 0x0000e200ff027b82 */ /* 0x001e220000000a00 */
[----:B-1----:R-:W-:-:S07]  /*0210*/  IMAD.WIDE R6, R13, 0x4, R6 ;  /* 0x000000040d067825 */ /* 0x002fce00078e0206 */
[----:B------:R-:W1:Y:S01]  /*0220*/  LDC.64 R4, c[0x0][0x3b0] ;  /* 0x0000ec00ff047b82 */ /* 0x000e620000000a00 */
[----:B------:R-:W2:Y:S02]  /*0230*/  LDG.E.CONSTANT R7, desc[UR8][R6.64] ;  /* 0x0000000806077981 */ /* 0x000ea4000c1e9900 */
[----:B--2---:R-:W-:-:S06]  /*0240*/  IMAD.WIDE R20, R7, 0x4, R20 ;  /* 0x0000000407147825 */ /* 0x004fcc00078e0214 */
[----:B------:R-:W2:Y:S01]  /*0250*/  LDG.E.CONSTANT R21, desc[UR8][R20.64] ;  /* 0x0000000814157981 */ /* 0x000ea2000c1e9900 */
[----:B0-----:R-:W-:-:S05]  /*0260*/  IMAD.WIDE R16, R7, 0x4, R2 ;  /* 0x0000000407107825 */ /* 0x001fca00078e0202 */
[----:B------:R-:W3:Y:S04]  /*0270*/  LDG.E.CONSTANT R18, desc[UR8][R16.64+0x4] ;  /* 0x0000040810127981 */ /* 0x000ee8000c1e9900 */
[----:B------:R-:W3:Y:S01]  /*0280*/  LDG.E.CONSTANT R23, desc[UR8][R16.64] ;  /* 0x0000000810177981 */ /* 0x000ee2000c1e9900 */
[----:B-1----:R-:W-:Y:S01]  /*0290*/  IMAD.WIDE R4, R13, 0x4, R4 ;  /* 0x000000040d047825 */ /* 0x002fe200078e0204 */
[----:B------:R-:W-:Y:S01]  /*02a0*/  ISETP.NE.AND P0, PT, R19, RZ, PT ;  /* 0x000000ff1300720c */ /* 0x000fe20003f05270 */
[----:B------:R-:W-:Y:S01]  /*02b0*/  BSSY.RECONVERGENT B1, `(.L_x_17) ;  /* 0x0000035000017945 */ /* 0x000fe20003800200 */
[----:B------:R-:W-:Y:S01]  /*02c0*/  MOV R15, R13 ;  /* 0x0000000d000f7202 */ /* 0x000fe20000000f00 */
[----:B------:R-:W-:-:S05]  /*02d0*/  IMAD.IADD R13, R9, 0x1, R13 ;  /* 0x00000001090d7824 */ /* 0x000fca00078e020d */
[----:B------:R-:W-:Y:S01]  /*02e0*/  ISETP.GE.AND P1, PT, R13, R10, PT ;  /* 0x0000000a0d00720c */ /* 0x000fe20003f26270 */
[----:B--2--5:R-:W-:-:S05]  /*02f0*/  FADD R25, R12, R21 ;  /* 0x000000150c197221 */ /* 0x024fca0000000000 */
[----:B------:R0:W-:Y:S01]  /*0300*/  STG.E desc[UR8][R4.64], R25 ;  /* 0x0000001904007986 */ /* 0x0001e2000c101908 */
[----:B---3--:R-:W-:Y:S01]  /*0310*/  IADD3 R23, PT, PT, R18, -R23, RZ ;  /* 0x8000001712177210 */ /* 0x008fe20007ffe0ff */
[----:B------:R-:W-:Y:S06]  /*0320*/  @P0 BRA `(.L_x_18) ;  /* 0x0000000000b40947 */ /* 0x000fec0003800000 */
[----:B------:R-:W-:-:S04]  /*0330*/  ISETP.GE.AND P0, PT, R14, R23, PT ;  /* 0x000000170e00720c */ /* 0x000fc80003f06270 */
[----:B0-----:R-:W-:Y:S02]  /*0340*/  SEL R5, R7, R0, !P0 ;  /* 0x0000000007057207 */ /* 0x001fe40004000000 */
[----:B------:R-:W-:-:S03]  /*0350*/  SEL R7, R0, R7, !P0 ;  /* 0x0000000700077207 */ /* 0x000fc60004000000 */
[----:B------:R-:W-:-:S04]  /*0360*/  IMAD.WIDE R4, R5, 0x4, R2 ;  /* 0x0000000405047825 */ /* 0x000fc800078e0202 */
[----:B------:R-:W-:Y:S01]  /*0370*/  IMAD.WIDE R2, R7, 0x4, R2 ;  /* 0x0000000407027825 */ /* 0x000fe200078e0202 */
[----:B------:R-:W2:Y:S04]  /*0380*/  LDG.E.CONSTANT R6, desc[UR8][R4.64] ;  /* 0x0000000804067981 */ /* 0x000ea8000c1e9900 */
[----:B------:R-:W2:Y:S04]  /*0390*/  LDG.E.CONSTANT R17, desc[UR8][R4.64+0x4] ;  /* 0x0000040804117981 */ /* 0x000ea8000c1e9900 */
[----:B------:R-:W3:Y:S04]  /*03a0*/  LDG.E.CONSTANT R7, desc[UR8][R2.64] ;  /* 0x0000000802077981 */ /* 0x000ee8000c1e9900 */
[----:B------:R-:W3:Y:S01]  /*03b0*/  LDG.E.CONSTANT R18, desc[UR8][R2.64+0x4] ;  /* 0x0000040802127981 */ /* 0x000ee2000c1e9900 */
[----:B------:R-:W-:Y:S01]  /*03c0*/  BSSY.RECONVERGENT B2, `(.L_x_19) ;  /* 0x000001e000027945 */ /* 0x000fe20003800200 */
[----:B------:R-:W-:Y:S01]  /*03d0*/  IMAD.MOV.U32 R16, RZ, RZ, RZ ;  /* 0x000000ffff107224 */ /* 0x000fe200078e00ff */
[----:B--2---:R-:W-:-:S04]  /*03e0*/  ISETP.GE.AND P0, PT, R6, R17, PT ;  /* 0x000000110600720c */ /* 0x004fc80003f06270 */
[----:B---3--:R-:W-:-:S13]  /*03f0*/  ISETP.GE.OR P0, PT, R7, R18, P0 ;  /* 0x000000120700720c */ /* 0x008fda0000706670 */
[----:B------:R-:W-:Y:S05]  /*0400*/  @P0 BRA `(.L_x_20) ;  /* 0x0000000000640947 */ /* 0x000fea0003800000 */
[----:B------:R-:W0:Y:S01]  /*0410*/  LDC.64 R2, c[0x0][0x390] ;  /* 0x0000e400ff027b82 */ /* 0x000e220000000a00 */
[----:B------:R-:W-:Y:S01]  /*0420*/  HFMA2 R16, -RZ, RZ, 0, 0 ;  /* 0x00000000ff107431 */ /* 0x000fe200000001ff */
[----:B------:R-:W-:Y:S01]  /*0430*/  MOV R21, R7 ;  /* 0x0000000700157202 */ /* 0x000fe20000000f00 */
[----:B------:R-:W-:-:S07]  /*0440*/  IMAD.MOV.U32 R20, RZ, RZ, R6 ;  /* 0x000000ffff147224 */ /* 0x000fce00078e0006 */
.L_x_21:
[----:B0-----:R-:W-:-:S04]  /*0450*/  IMAD.WIDE R4, R21, 0x4, R2 ;  /* 0x0000000415047825 */ /* 0x001fc800078e0202 */
[C---:B------:R-:W-:Y:S02]  /*0460*/  IMAD.WIDE R6, R20.reuse, 0x4, R2 ;  /* 0x0000000414067825 */ /* 0x040fe400078e0202 */
[----:B------:R-:W2:Y:S04]  /*0470*/  LDG.E.CONSTANT R4, desc[UR8][R4.64] ;  /* 0x0000000804047981 */ /* 0x000ea8000c1e9900 */
[----:B------:R-:W2:Y:S01]  /*0480*/  LDG.E.CONSTANT R7, desc[UR8][R6.64] ;  /* 0x0000000806077981 */ /* 0x000ea2000c1e9900 */
[----:B------:R-:W-:Y:S01]  /*0490*/  VIADD R22, R21, 0x1 ;  /* 0x0000000115167836 */ /* 0x000fe20000000000 */
[----:B------:R-:W-:Y:S02]  /*04a0*/  IADD3 R23, PT, PT, R20, 0x1, RZ ;  /* 0x0000000114177810 */ /* 0x000fe40007ffe0ff */
[----:B--2---:R-:W-:-:S04]  /*04b0*/  ISETP.NE.AND P0, PT, R4, R7, PT ;  /* 0x000000070400720c */ /* 0x004fc80003f05270 */
[CC--:B------:R-:W-:Y:S02]  /*04c0*/  ISETP.GE.AND P2, PT, R4.reuse, R7.reuse, P0 ;  /* 0x000000070400720c */ /* 0x0c0fe40000746270 */
[----:B------:R-:W-:-:S07]  /*04d0*/  ISETP.GE.OR P3, PT, R4, R7, !P0 ;  /* 0x000000070400720c */ /* 0x000fce0004766670 */
[----:B------:R-:W-:Y:S01]  /*04e0*/  @P0 IMAD.MOV.U32 R24, RZ, RZ, R22 ;  /* 0x000000ffff180224 */ /* 0x000fe200078e0016 */
[-C--:B------:R-:W-:Y:S01]  /*04f0*/  @P0 MOV R25, R23.reuse ;  /* 0x0000001700190202 */ /* 0x080fe20000000f00 */
[----:B------:R-:W-:Y:S02]  /*0500*/  @!P0 FADD R16, R16, 1 ;  /* 0x3f80000010108421 */ /* 0x000fe40000000000 */
[----:B------:R-:W-:Y:S01]  /*0510*/  @P2 IMAD.MOV R24, RZ, RZ, R21 ;  /* 0x000000ffff182224 */ /* 0x000fe200078e0215 */
[----:B------:R-:W-:Y:S01]  /*0520*/  @!P0 MOV R21, R22 ;  /* 0x0000001600158202 */ /* 0x000fe20000000f00 */
[----:B------:R-:W-:Y:S01]  /*0530*/  @!P3 IMAD.MOV R25, RZ, RZ, R20 ;  /* 0x000000ffff19b224 */ /* 0x000fe200078e0214 */
[----:B------:R-:W-:Y:S01]  /*0540*/  @!P0 MOV R20, R23 ;  /* 0x0000001700148202 */ /* 0x000fe20000000f00 */
[----:B------:R-:W-:-:S03]  /*0550*/  @P0 IMAD.MOV.U32 R21, RZ, RZ, R24 ;  /* 0x000000ffff150224 */ /* 0x000fc600078e0018 */
[----:B------:R-:W-:Y:S02]  /*0560*/  @P0 MOV R20, R25 ;  /* 0x0000001900140202 */ /* 0x000fe40000000f00 */
[----:B------:R-:W-:Y:S02]  /*0570*/  ISETP.LT.AND P3, PT, R21, R18, PT ;  /* 0x000000121500720c */ /* 0x000fe40003f61270 */
[----:B------:R-:W-:-:S13]  /*0580*/  ISETP.GE.AND P2, PT, R20, R17, PT ;  /* 0x000000111400720c */ /* 0x000fda0003f46270 */
[----:B------:R-:W-:Y:S05]  /*0590*/  @!P2 BRA P3, `(.L_x_21) ;  /* 0xfffffffc00aca947 */ /* 0x000fea000183ffff */
.L_x_20:
[----:B------:R-:W-:Y:S05]  /*05a0*/  BSYNC.RECONVERGENT B2 ;  /* 0x0000000000027941 */ /* 0x000fea0003800200 */
.L_x_19:
[----:B------:R-:W-:-:S13]  /*05b0*/  FSETP.NEU.AND P0, PT, R16, RZ, PT ;  /* 0x000000ff1000720b */ /* 0x000fda0003f0d000 */
[----:B------:R-:W-:Y:S05]  /*05c0*/  @!P0 BRA `(.L_x_18) ;  /* 0x00000000000c8947 */ /* 0x000fea0003800000 */
[----:B------:R-:W0:Y:S02]  /*05d0*/  LDC.64 R2, c[0x0][0x3a8] ;  /* 0x0000ea00ff027b82 */ /* 0x000e240000000a00 */
[----:B0-----:R-:W-:-:S05]  /*05e0*/  IMAD.WIDE R2, R15, 0x4, R2 ;  /* 0x000000040f027825 */ /* 0x001fca00078e0202 */
[----:B------:R1:W-:Y:S02]  /*05f0*/  REDG.E.ADD.F32.FTZ.RN.STRONG.GPU desc[UR8][R2.64], R16 ;  /* 0x00000010020079a6 */ /* 0x0003e4000c12f308 */
.L_x_18:
[----:B------:R-:W-:Y:S05]  /*0600*/  BSYNC.RECONVERGENT B1 ;  /* 0x0000000000017941 */ /* 0x000fea0003800200 */
.L_x_17:
[----:B------:R-:W-:Y:S05]  /*0610*/  @!P1 BRA `(.L_x_22) ;  /* 0xfffffff800f09947 */ /* 0x000fea000383ffff */
.L_x_16:
[----:B------:R-:W-:Y:S05]  /*0620*/  BSYNC.RECONVERGENT B0 ;  /* 0x0000000000007941 */ /* 0x000fea0003800200 */
.L_x_15:
[----:B------:R-:W2:Y:S01]  /*0630*/  LDCU UR4, c[0x0][0x380] ;  /* 0x00007000ff0477ac */ /* 0x000ea20008000800 */
[----:B------:R-:W-:-:S04]  /*0640*/  IADD3 R0, PT, PT, R11, R0, RZ ;  /* 0x000000000b007210 */ /* 0x000fc80007ffe0ff */
[----:B--2---:R-:W-:-:S13]  /*0650*/  ISETP.GE.AND P0, PT, R0, UR4, PT ;  /* 0x0000000400007c0c */ /* 0x004fda000bf06270 */
[----:B------:R-:W-:Y:S05]  /*0660*/  @!P0 BRA `(.L_x_23) ;  /* 0xfffffff800ac8947 */ /* 0x000fea000383ffff */
[----:B------:R-:W-:Y:S05]  /*0670*/  EXIT ;  /* 0x000000000000794d */ /* 0x000fea0003800000 */
.L_x_24:
        /* <DEDUP_REMOVED lines=16> */
.L_x_88:


//--------------------- .text._Z15jaccard_row_sumILb0EfEviPKiS1_PKT0_PS2_ --------------------------
	.section	.text._Z15jaccard_row_sumILb0EfEviPKiS1_PKT0_PS2_,"ax",@progbits
	.align	128
        .global         _Z15jaccard_row_sumILb0EfEviPKiS1_PKT0_PS2_
        .type           _Z15jaccard_row_sumILb0EfEviPKiS1_PKT0_PS2_,@function
        .size           _Z15jaccard_row_sumILb0EfEviPKiS1_PKT0_PS2_,(.L_x_89 - _Z15jaccard_row_sumILb0EfEviPKiS1_PKT0_PS2_)
        .other          _Z15jaccard_row_sumILb0EfEviPKiS1_PKT0_PS2_,@"STO_CUDA_ENTRY STV_DEFAULT"
_Z15jaccard_row_sumILb0EfEviPKiS1_PKT0_PS2_:
.text._Z15jaccard_row_sumILb0EfEviPKiS1_PKT0_PS2_:
[----:B------:R-:W-:Y:S01]  /*0000*/  LDC R1, c[0x0][0x37c] ;  /* 0x0000df00ff017b82 */ /* 0x000fe20000000800 */
[----:B------:R-:W0:Y:S07]  /*0010*/  S2R R0, SR_TID.Y ;  /* 0x0000000000007919 */ /* 0x000e2e0000002200 */
[----:B------:R-:W0:Y:S01]  /*0020*/  S2UR UR4, SR_CTAID.Y ;  /* 0x00000000000479c3 */ /* 0x000e220000002600 */
        /* <DEDUP_REMOVED lines=9> */
[----:B-1----:R-:W-:-:S07]  /*00c0*/  IMAD R11, R11, UR4, RZ ;  /* 0x000000040b0b7c24 */ /* 0x002fce000f8e02ff */
.L_x_25:
[----:B0-----:R-:W-:-:S05]  /*00d0*/  IMAD.WIDE R2, R0, 0x4, R6 ;  /* 0x0000000400027825 */ /* 0x001fca00078e0206 */
[----:B-12---:R-:W2:Y:S04]  /*00e0*/  LDG.E.CONSTANT R4, desc[UR6][R2.64] ;  /* 0x0000000602047981 */ /* 0x006ea8000c1e9900 */
[----:B------:R-:W2:Y:S02]  /*00f0*/  LDG.E.CONSTANT R5, desc[UR6][R2.64+0x4] ;  /* 0x0000040602057981 */ /* 0x000ea4000c1e9900 */
[----:B--2---:R-:W-:Y:S01]  /*0100*/  IADD3 R10, PT, PT, -R4, R5, RZ ;  /* 0x00000005040a7210 */ /* 0x004fe20007ffe1ff */
[----:B---3--:R-:W-:Y:S01]  /*0110*/  IMAD.WIDE R4, R0, 0x4, R8 ;  /* 0x0000000400047825 */ /* 0x008fe200078e0208 */
[----:B------:R-:W-:Y:S02]  /*0120*/  IADD3 R0, PT, PT, R11, R0, RZ ;  /* 0x000000000b007210 */ /* 0x000fe40007ffe0ff */
[----:B------:R-:W-:-:S02]  /*0130*/  I2FP.F32.S32 R13, R10 ;  /* 0x0000000a000d7245 */ /* 0x000fc40000201400 */
[----:B------:R-:W-:-:S03]  /*0140*/  ISETP.GE.AND P0, PT, R0, UR5, PT ;  /* 0x0000000500007c0c */ /* 0x000fc6000bf06270 */
[----:B------:R1:W-:Y:S10]  /*0150*/  STG.E desc[UR6][R4.64], R13 ;  /* 0x0000000d04007986 */ /* 0x0003f4000c101906 */
[----:B------:R-:W-:Y:S05]  /*0160*/  @!P0 BRA `(.L_x_25) ;  /* 0xfffffffc00d88947 */ /* 0x000fea000383ffff */
[----:B------:R-:W-:Y:S05]  /*0170*/  EXIT ;  /* 0x000000000000794d */ /* 0x000fea0003800000 */
.L_x_26:
        /* <DEDUP_REMOVED lines=16> */
.L_x_89:


//--------------------- .text._Z10jaccard_jwILb1EfEviPKT0_S0_S2_S2_PS0_ --------------------------
	.section	.text._Z10jaccard_jwILb1EfEviPKT0_S0_S2_S2_PS0_,"ax",@progbits
	.align	128
        .global         _Z10jaccard_jwILb1EfEviPKT0_S0_S2_S2_PS0_
        .type           _Z10jaccard_jwILb1EfEviPKT0_S0_S2_S2_PS0_,@function
        .size           _Z10jaccard_jwILb1EfEviPKT0_S0_S2_S2_PS0_,(.L_x_85 - _Z10jaccard_jwILb1EfEviPKT0_S0_S2_S2_PS0_)
        .other          _Z10jaccard_jwILb1EfEviPKT0_S0_S2_S2_PS0_,@"STO_CUDA_ENTRY STV_DEFAULT"
_Z10jaccard_jwILb1EfEviPKT0_S0_S2_S2_PS0_:
.text._Z10jaccard_jwILb1EfEviPKT0_S0_S2_S2_PS0_:
        /* <DEDUP_REMOVED lines=17> */
.L_x_29:
        /* <DEDUP_REMOVED lines=21> */
[----:B-1----:R-:W-:Y:S05]  /*0260*/  CALL.REL.NOINC `($__internal_1_$__cuda_sm3x_div_rn_noftz_f32_slowpath) ;  /* 0x00000000001c7944 */ /* 0x002fea0003c00000 */
[----:B------:R-:W-:-:S07]  /*0270*/  IMAD.MOV.U32 R23, RZ, RZ, R0 ;  /* 0x000000ffff177224 */ /* 0x000fce00078e0000 */
.L_x_28:
[----:B------:R-:W-:Y:S05]  /*0280*/  BSYNC.RECONVERGENT B0 ;  /* 0x0000000000007941 */ /* 0x000fea0003800200 */
.L_x_27:
[----:B------:R-:W-:Y:S01]  /*0290*/  FMUL R23, R12, R23 ;  /* 0x000000170c177220 */ /* 0x000fe20000400000 */
[----:B-1----:R-:W-:-:S05]  /*02a0*/  IMAD.WIDE R14, R15, 0x4, R4 ;  /* 0x000000040f0e7825 */ /* 0x002fca00078e0204 */
[----:B------:R2:W-:Y:S01]  /*02b0*/  STG.E desc[UR6][R14.64], R23 ;  /* 0x000000170e007986 */ /* 0x0005e2000c101906 */
[----:B------:R-:W-:Y:S05]  /*02c0*/  @!P2 BRA `(.L_x_29) ;  /* 0xfffffffc0090a947 */ /* 0x000fea000383ffff */
[----:B------:R-:W-:Y:S05]  /*02d0*/  EXIT ;  /* 0x000000000000794d */ /* 0x000fea0003800000 */
        .weak           $__internal_1_$__cuda_sm3x_div_rn_noftz_f32_slowpath
        .type           $__internal_1_$__cuda_sm3x_div_rn_noftz_f32_slowpath,@function
        .size           $__internal_1_$__cuda_sm3x_div_rn_noftz_f32_slowpath,(.L_x_85 - $__internal_1_$__cuda_sm3x_div_rn_noftz_f32_slowpath)
$__internal_1_$__cuda_sm3x_div_rn_noftz_f32_slowpath:
        /* <DEDUP_REMOVED lines=36> */
.L_x_31:
        /* <DEDUP_REMOVED lines=51> */
.L_x_38:
[----:B------:R-:W-:-:S04]  /*0850*/  LOP3.LUT R0, R0, 0x80000000, RZ, 0xc0, !PT ;  /* 0x8000000000007812 */ /* 0x000fc800078ec0ff */
[----:B------:R-:W-:Y:S01]  /*0860*/  LOP3.LUT R0, R0, 0x7f800000, RZ, 0xfc, !PT ;  /* 0x7f80000000007812 */ /* 0x000fe200078efcff */
[----:B------:R-:W-:Y:S06]  /*0870*/  BRA `(.L_x_39) ;  /* 0x0000000000047947 */ /* 0x000fec0003800000 */
.L_x_37:
[----:B------:R-:W-:-:S07]  /*0880*/  IMAD R0, R17, 0x800000, R0 ;  /* 0x0080000011007824 */ /* 0x000fce00078e0200 */
.L_x_39:
[----:B------:R-:W-:Y:S05]  /*0890*/  BSYNC.RECONVERGENT B2 ;  /* 0x0000000000027941 */ /* 0x000fea0003800200 */
.L_x_36:
[----:B------:R-:W-:Y:S05]  /*08a0*/  BRA `(.L_x_40) ;  /* 0x0000000000207947 */ /* 0x000fea0003800000 */
.L_x_35:
[----:B------:R-:W-:-:S04]  /*08b0*/  LOP3.LUT R0, R19, 0x80000000, R18, 0x48, !PT ;  /* 0x8000000013007812 */ /* 0x000fc800078e4812 */
[----:B------:R-:W-:Y:S01]  /*08c0*/  LOP3.LUT R0, R0, 0x7f800000, RZ, 0xfc, !PT ;  /* 0x7f80000000007812 */ /* 0x000fe200078efcff */
[----:B------:R-:W-:Y:S06]  /*08d0*/  BRA `(.L_x_40) ;  /* 0x0000000000147947 */ /* 0x000fec0003800000 */
.L_x_34:
[----:B------:R-:W-:Y:S01]  /*08e0*/  LOP3.LUT R0, R19, 0x80000000, R18, 0x48, !PT ;  /* 0x8000000013007812 */ /* 0x000fe200078e4812 */
[----:B------:R-:W-:Y:S06]  /*08f0*/  BRA `(.L_x_40) ;  /* 0x00000000000c7947 */ /* 0x000fec0003800000 */
.L_x_33:
[----:B------:R-:W0:Y:S01]  /*0900*/  MUFU.RSQ R0, -QNAN ;  /* 0xffc0000000007908 */ /* 0x000e220000001400 */
[----:B------:R-:W-:Y:S05]  /*0910*/  BRA `(.L_x_40) ;  /* 0x0000000000047947 */ /* 0x000fea0003800000 */
.L_x_32:
[----:B------:R-:W-:-:S07]  /*0920*/  FADD.FTZ R0, R0, R3 ;  /* 0x0000000300007221 */ /* 0x000fce0000010000 */
.L_x_40:
[----:B------:R-:W-:Y:S05]  /*0930*/  BSYNC.RECONVERGENT B1 ;  /* 0x0000000000017941 */ /* 0x000fea0003800200 */
.L_x_30:
[----:B------:R-:W-:Y:S02]  /*0940*/  IMAD.MOV.U32 R16, RZ, RZ, R14 ;  /* 0x000000ffff107224 */ /* 0x000fe400078e000e */
[----:B------:R-:W-:-:S04]  /*0950*/  IMAD.MOV.U32 R17, RZ, RZ, 0x0 ;  /* 0x00000000ff117424 */ /* 0x000fc800078e00ff */
[----:B0-----:R-:W-:Y:S05]  /*0960*/  RET.REL.NODEC R16 `(_Z10jaccard_jwILb1EfEviPKT0_S0_S2_S2_PS0_) ;  /* 0xfffffff410a47950 */ /* 0x001fea0003c3ffff */
.L_x_41:
        /* <DEDUP_REMOVED lines=9> */
.L_x_85:


//--------------------- .text._Z14jaccard_is_optILb1EfEviiPKiS1_PKT0_S4_PS2_S5_ --------------------------
	.section	.text._Z14jaccard_is_optILb1EfEviiPKiS1_PKT0_S4_PS2_S5_,"ax",@progbits
	.align	128
        .global         _Z14jaccard_is_optILb1EfEviiPKiS1_PKT0_S4_PS2_S5_
        .type           _Z14jaccard_is_optILb1EfEviiPKiS1_PKT0_S4_PS2_S5_,@function
        .size           _Z14jaccard_is_optILb1EfEviiPKiS1_PKT0_S4_PS2_S5_,(.L_x_91 - _Z14jaccard_is_optILb1EfEviiPKiS1_PKT0_S4_PS2_S5_)
        .other          _Z14jaccard_is_optILb1EfEviiPKiS1_PKT0_S4_PS2_S5_,@"STO_CUDA_ENTRY STV_DEFAULT"
_Z14jaccard_is_optILb1EfEviiPKiS1_PKT0_S4_PS2_S5_:
.text._Z14jaccard_is_optILb1EfEviiPKiS1_PKT0_S4_PS2_S5_:
        /* <DEDUP_REMOVED lines=18> */
.L_x_50:
        /* <DEDUP_REMOVED lines=12> */
.L_x_49:
        /* <DEDUP_REMOVED lines=13> */
[----:B------:R-:W-:Y:S02]  /*02b0*/  BSSY.RECONVERGENT B1, `(.L_x_44) ;  /* 0x0000033000017945 */ /* 0x000fe40003800200 */
[----:B--2--5:R-:W-:-:S05]  /*02c0*/  FADD R25, R11, R18 ;  /* 0x000000120b197221 */ /* 0x024fca0000000000 */
[----:B------:R0:W-:Y:S01]  /*02d0*/  STG.E desc[UR8][R4.64], R25 ;  /* 0x0000001904007986 */ /* 0x0001e2000c101908 */
[----:B---3--:R-:W-:-:S04]  /*02e0*/  IADD3 R23, PT, PT, R16, -R23, RZ ;  /* 0x8000001710177210 */ /* 0x008fc80007ffe0ff */
[----:B------:R-:W-:Y:S05]  /*02f0*/  @P0 BRA `(.L_x_45) ;  /* 0x0000000000b80947 */ /* 0x000fea0003800000 */
        /* <DEDUP_REMOVED lines=15> */
[----:B------:R-:W-:-:S07]  /*03f0*/  HFMA2 R16, -RZ, RZ, 0, 0 ;  /* 0x00000000ff107431 */ /* 0x000fce00000001ff */
.L_x_48:
[----:B0-----:R-:W-:-:S04]  /*0400*/  IMAD.WIDE R4, R20, 0x4, R2 ;  /* 0x0000000414047825 */ /* 0x001fc800078e0202 */
[----:B------:R-:W-:Y:S02]  /*0410*/  IMAD.WIDE R6, R23, 0x4, R2 ;  /* 0x0000000417067825 */ /* 0x000fe400078e0202 */
[----:B------:R-:W2:Y:S04]  /*0420*/  LDG.E.CONSTANT R5, desc[UR8][R4.64] ;  /* 0x0000000804057981 */ /* 0x000ea8000c1e9900 */
[----:B------:R-:W2:Y:S02]  /*0430*/  LDG.E.CONSTANT R6, desc[UR8][R6.64] ;  /* 0x0000000806067981 */ /* 0x000ea4000c1e9900 */
[----:B--2---:R-:W-:-:S13]  /*0440*/  ISETP.NE.AND P0, PT, R5, R6, PT ;  /* 0x000000060500720c */ /* 0x004fda0003f05270 */
[----:B------:R-:W0:Y:S02]  /*0450*/  @!P0 LDC.64 R8, c[0x0][0x398] ;  /* 0x0000e600ff088b82 */ /* 0x000e240000000a00 */
[----:B0-----:R-:W-:-:S06]  /*0460*/  @!P0 IMAD.WIDE R8, R5, 0x4, R8 ;  /* 0x0000000405088825 */ /* 0x001fcc00078e0208 */
[----:B------:R-:W2:Y:S01]  /*0470*/  @!P0 LDG.E.CONSTANT R9, desc[UR8][R8.64] ;  /* 0x0000000808098981 */ /* 0x000ea2000c1e9900 */
[CC--:B------:R-:W-:Y:S01]  /*0480*/  ISETP.GE.OR P2, PT, R5.reuse, R6.reuse, !P0 ;  /* 0x000000060500720c */ /* 0x0c0fe20004746670 */
[----:B------:R-:W-:Y:S01]  /*0490*/  VIADD R22, R20, 0x1 ;  /* 0x0000000114167836 */ /* 0x000fe20000000000 */
[----:B------:R-:W-:Y:S02]  /*04a0*/  ISETP.GE.AND P1, PT, R5, R6, P0 ;  /* 0x000000060500720c */ /* 0x000fe40000726270 */
[----:B------:R-:W-:Y:S01]  /*04b0*/  IADD3 R24, PT, PT, R23, 0x1, RZ ;  /* 0x0000000117187810 */ /* 0x000fe20007ffe0ff */
[----:B------:R-:W-:-:S03]  /*04c0*/  @P0 IMAD.MOV.U32 R4, RZ, RZ, R22 ;  /* 0x000000ffff040224 */ /* 0x000fc600078e0016 */
[----:B------:R-:W-:-:S05]  /*04d0*/  @P0 MOV R5, R24 ;  /* 0x0000001800050202 */ /* 0x000fca0000000f00 */
[----:B------:R-:W-:Y:S02]  /*04e0*/  @!P2 IADD3 R5, PT, PT, R23, RZ, RZ ;  /* 0x000000ff1705a210 */ /* 0x000fe40007ffe0ff */
[----:B------:R-:W-:Y:S01]  /*04f0*/  @P1 IMAD.MOV R4, RZ, RZ, R20 ;  /* 0x000000ffff041224 */ /* 0x000fe200078e0214 */
[----:B------:R-:W-:Y:S01]  /*0500*/  @!P0 MOV R23, R24 ;  /* 0x0000001800178202 */ /* 0x000fe20000000f00 */
[----:B------:R-:W-:Y:S02]  /*0510*/  @!P0 IMAD.MOV.U32 R20, RZ, RZ, R22 ;  /* 0x000000ffff148224 */ /* 0x000fe400078e0016 */
[----:B------:R-:W-:Y:S01]  /*0520*/  @P0 IMAD.MOV.U32 R23, RZ, RZ, R5 ;  /* 0x000000ffff170224 */ /* 0x000fe200078e0005 */
[----:B------:R-:W-:-:S04]  /*0530*/  @P0 MOV R20, R4 ;  /* 0x0000000400140202 */ /* 0x000fc80000000f00 */
[----:B------:R-:W-:Y:S02]  /*0540*/  ISETP.LT.AND P2, PT, R20, R19, PT ;  /* 0x000000131400720c */ /* 0x000fe40003f41270 */
[----:B------:R-:W-:Y:S01]  /*0550*/  ISETP.GE.AND P1, PT, R23, R18, PT ;  /* 0x000000121700720c */ /* 0x000fe20003f26270 */
[----:B--2---:R-:W-:-:S12]  /*0560*/  @!P0 FADD R16, R16, R9 ;  /* 0x0000000910108221 */ /* 0x004fd80000000000 */
[----:B------:R-:W-:Y:S05]  /*0570*/  @!P1 BRA P2, `(.L_x_48) ;  /* 0xfffffffc00a09947 */ /* 0x000fea000103ffff */
.L_x_47:
[----:B------:R-:W-:Y:S05]  /*0580*/  BSYNC.RECONVERGENT B2 ;  /* 0x0000000000027941 */ /* 0x000fea0003800200 */
.L_x_46:
[----:B------:R-:W-:-:S13]  /*0590*/  FSETP.NEU.AND P0, PT, R16, RZ, PT ;  /* 0x000000ff1000720b */ /* 0x000fda0003f0d000 */
[----:B------:R-:W-:Y:S05]  /*05a0*/  @!P0 BRA `(.L_x_45) ;  /* 0x00000000000c8947 */ /* 0x000fea0003800000 */
[----:B------:R-:W0:Y:S02]  /*05b0*/  LDC.64 R2, c[0x0][0x3a8] ;  /* 0x0000ea00ff027b82 */ /* 0x000e240000000a00 */
[----:B0-----:R-:W-:-:S05]  /*05c0*/  IMAD.WIDE R2, R10, 0x4, R2 ;  /* 0x000000040a027825 */ /* 0x001fca00078e0202 */
[----:B------:R1:W-:Y:S02]  /*05d0*/  REDG.E.ADD.F32.FTZ.RN.STRONG.GPU desc[UR8][R2.64], R16 ;  /* 0x00000010020079a6 */ /* 0x0003e4000c12f308 */
.L_x_45:
[----:B------:R-:W-:Y:S05]  /*05e0*/  BSYNC.RECONVERGENT B1 ;  /* 0x0000000000017941 */ /* 0x000fea0003800200 */
.L_x_44:
[----:B------:R-:W-:-:S04]  /*05f0*/  IADD3 R10, PT, PT, R15, R10, RZ ;  /* 0x0000000a0f0a7210 */ /* 0x000fc80007ffe0ff */
[----:B------:R-:W-:-:S13]  /*0600*/  ISETP.GE.AND P0, PT, R10, R13, PT ;  /* 0x0000000d0a00720c */ /* 0x000fda0003f06270 */
[----:B------:R-:W-:Y:S05]  /*0610*/  @!P0 BRA `(.L_x_49) ;  /* 0xfffffff800f08947 */ /* 0x000fea000383ffff */
.L_x_43:
[----:B------:R-:W-:Y:S05]  /*0620*/  BSYNC.RECONVERGENT B0 ;  /* 0x0000000000007941 */ /* 0x000fea0003800200 */
.L_x_42:
[----:B------:R-:W2:Y:S01]  /*0630*/  LDCU UR4, c[0x0][0x380] ;  /* 0x00007000ff0477ac */ /* 0x000ea20008000800 */
[----:B------:R-:W-:-:S04]  /*0640*/  IADD3 R17, PT, PT, R12, R17, RZ ;  /* 0x000000110c117210 */ /* 0x000fc80007ffe0ff */
[----:B--2---:R-:W-:-:S13]  /*0650*/  ISETP.GE.AND P0, PT, R17, UR4, PT ;  /* 0x0000000411007c0c */ /* 0x004fda000bf06270 */
[----:B------:R-:W-:Y:S05]  /*0660*/  @!P0 BRA `(.L_x_50) ;  /* 0xfffffff800ac8947 */ /* 0x000fea000383ffff */
[----:B------:R-:W-:Y:S05]  /*0670*/  EXIT ;  /* 0x000000000000794d */ /* 0x000fea0003800000 */
.L_x_51:
        /* <DEDUP_REMOVED lines=16> */
.L_x_91:


//--------------------- .text._Z15jaccard_row_sumILb1EfEviPKiS1_PKT0_PS2_ --------------------------
	.section	.text._Z15jaccard_row_sumILb1EfEviPKiS1_PKT0_PS2_,"ax",@progbits
	.align	128
        .global         _Z15jaccard_row_sumILb1EfEviPKiS1_PKT0_PS2_
        .type           _Z15jaccard_row_sumILb1EfEviPKiS1_PKT0_PS2_,@function
        .size           _Z15jaccard_row_sumILb1EfEviPKiS1_PKT0_PS2_,(.L_x_92 - _Z15jaccard_row_sumILb1EfEviPKiS1_PKT0_PS2_)
        .other          _Z15jaccard_row_sumILb1EfEviPKiS1_PKT0_PS2_,@"STO_CUDA_ENTRY STV_DEFAULT"
_Z15jaccard_row_sumILb1EfEviPKiS1_PKT0_PS2_:
.text._Z15jaccard_row_sumILb1EfEviPKiS1_PKT0_PS2_:
        /* <DEDUP_REMOVED lines=8> */
[----:B------:R-:W0:Y:S01]  /*0080*/  LDC R0, c[0x0][0x360] ;  /* 0x0000d800ff007b82 */ /* 0x000e220000000800 */
[----:B------:R-:W1:Y:S01]  /*0090*/  S2R R4, SR_TID.X ;  /* 0x0000000000047919 */ /* 0x000e620000002100 */
[----:B------:R-:W2:Y:S01]  /*00a0*/  LDCU UR4, c[0x0][0x374] ;  /* 0x00006e80ff0477ac */ /* 0x000ea20008000800 */
[----:B------:R-:W-:Y:S01]  /*00b0*/  IMAD.MOV.U32 R5, RZ, RZ, -0x100 ;  /* 0xffffff00ff057424 */ /* 0x000fe200078e00ff */
[----:B------:R-:W3:Y:S01]  /*00c0*/  LDCU.64 UR6, c[0x0][0x358] ;  /* 0x00006b00ff0677ac */ /* 0x000ee20008000a00 */
[----:B--2---:R-:W-:Y:S02]  /*00d0*/  IMAD R9, R9, UR4, RZ ;  /* 0x0000000409097c24 */ /* 0x004fe4000f8e02ff */
[C---:B0-----:R-:W-:Y:S02]  /*00e0*/  IMAD R5, R0.reuse, R5, 0x2000 ;  /* 0x0000200000057424 */ /* 0x041fe400078e0205 */
[----:B------:R-:W-:-:S03]  /*00f0*/  VIADD R7, R0, 0xffffffff ;  /* 0xffffffff00077836 */ /* 0x000fc60000000000 */
[----:B-1-3--:R-:W-:-:S07]  /*0100*/  IADD3 R8, PT, PT, R5, 0x1f, RZ ;  /* 0x0000001f05087810 */ /* 0x00afce0007ffe0ff */
.L_x_59:
[----:B01----:R-:W0:Y:S01]  /*0110*/  LDC.64 R2, c[0x0][0x388] ;  /* 0x0000e200ff027b82 */ /* 0x003e220000000a00 */
[----:B------:R-:W1:Y:S01]  /*0120*/  I2F.U32.RP R16, R0 ;  /* 0x0000000000107306 */ /* 0x000e620000209000 */
[----:B------:R-:W-:Y:S01]  /*0130*/  ISETP.NE.U32.AND P1, PT, R0, RZ, PT ;  /* 0x000000ff0000720c */ /* 0x000fe20003f25070 */
[----:B------:R-:W2:Y:S01]  /*0140*/  LDCU UR4, c[0x0][0x380] ;  /* 0x00007000ff0477ac */ /* 0x000ea20008000800 */
[----:B0-----:R-:W-:-:S05]  /*0150*/  IMAD.WIDE R2, R6, 0x4, R2 ;  /* 0x0000000406027825 */ /* 0x001fca00078e0202 */
[----:B------:R-:W3:Y:S04]  /*0160*/  LDG.E.CONSTANT R10, desc[UR6][R2.64] ;  /* 0x00000006020a7981 */ /* 0x000ee8000c1e9900 */
[----:B------:R0:W3:Y:S01]  /*0170*/  LDG.E.CONSTANT R11, desc[UR6][R2.64+0x4] ;  /* 0x00000406020b7981 */ /* 0x0000e2000c1e9900 */
[----:B-1----:R-:W1:Y:S01]  /*0180*/  MUFU.RCP R16, R16 ;  /* 0x0000001000107308 */ /* 0x002e620000001000 */
[----:B------:R-:W-:Y:S01]  /*0190*/  BSSY B0, `(.L_x_52) ;  /* 0x0000039000007945 */ /* 0x000fe20003800000 */
[----:B0-----:R-:W-:Y:S02]  /*01a0*/  IMAD.MOV.U32 R2, RZ, RZ, RZ ;  /* 0x000000ffff027224 */ /* 0x001fe400078e00ff */
[----:B-1----:R-:W-:-:S04]  /*01b0*/  VIADD R14, R16, 0xffffffe ;  /* 0x0ffffffe100e7836 */ /* 0x002fc80000000000 */
[----:B------:R0:W1:Y:S02]  /*01c0*/  F2I.FTZ.U32.TRUNC.NTZ R15, R14 ;  /* 0x0000000e000f7305 */ /* 0x000064000021f000 */
[----:B0-----:R-:W-:Y:S02]  /*01d0*/  IMAD.MOV.U32 R14, RZ, RZ, RZ ;  /* 0x000000ffff0e7224 */ /* 0x001fe400078e00ff */
[----:B-1----:R-:W-:-:S04]  /*01e0*/  IMAD.MOV R13, RZ, RZ, -R15 ;  /* 0x000000ffff0d7224 */ /* 0x002fc800078e0a0f */
[----:B------:R-:W-:-:S04]  /*01f0*/  IMAD R13, R13, R0, RZ ;  /* 0x000000000d0d7224 */ /* 0x000fc800078e02ff */
[----:B------:R-:W-:Y:S01]  /*0200*/  IMAD.HI.U32 R18, R15, R13, R14 ;  /* 0x0000000d0f127227 */ /* 0x000fe200078e000e */
[----:B---3--:R-:W-:Y:S02]  /*0210*/  IADD3 R12, PT, PT, -R10, R11, RZ ;  /* 0x0000000b0a0c7210 */ /* 0x008fe40007ffe1ff */
[----:B------:R-:W-:Y:S01]  /*0220*/  MOV R11, R6 ;  /* 0x00000006000b7202 */ /* 0x000fe20000000f00 */
[----:B------:R-:W-:Y:S02]  /*0230*/  IMAD.IADD R6, R9, 0x1, R6 ;  /* 0x0000000109067824 */ /* 0x000fe400078e0206 */
[----:B------:R-:W-:-:S04]  /*0240*/  IMAD.IADD R13, R7, 0x1, R12 ;  /* 0x00000001070d7824 */ /* 0x000fc800078e020c */
[----:B------:R-:W-:-:S05]  /*0250*/  IMAD.HI.U32 R18, R18, R13, RZ ;  /* 0x0000000d12127227 */ /* 0x000fca00078e00ff */
[----:B------:R-:W-:-:S05]  /*0260*/  IADD3 R18, PT, PT, -R18, RZ, RZ ;  /* 0x000000ff12127210 */ /* 0x000fca0007ffe1ff */
[----:B------:R-:W-:-:S05]  /*0270*/  IMAD R3, R0, R18, R13 ;  /* 0x0000001200037224 */ /* 0x000fca00078e020d */
[----:B------:R-:W-:-:S13]  /*0280*/  ISETP.GE.U32.AND P0, PT, R3, R0, PT ;  /* 0x000000000300720c */ /* 0x000fda0003f06070 */
[----:B------:R-:W-:-:S05]  /*0290*/  @P0 IMAD.IADD R3, R3, 0x1, -R0 ;  /* 0x0000000103030824 */ /* 0x000fca00078e0a00 */
[----:B------:R-:W-:-:S13]  /*02a0*/  ISETP.GE.U32.AND P0, PT, R3, R0, PT ;  /* 0x000000000300720c */ /* 0x000fda0003f06070 */
[----:B------:R-:W-:Y:S01]  /*02b0*/  @P0 IMAD.IADD R3, R3, 0x1, -R0 ;  /* 0x0000000103030824 */ /* 0x000fe200078e0a00 */
[----:B------:R-:W-:Y:S02]  /*02c0*/  @!P1 LOP3.LUT R3, RZ, R0, RZ, 0x33, !PT ;  /* 0x00000000ff039212 */ /* 0x000fe400078e33ff */
[----:B--2---:R-:W-:Y:S02]  /*02d0*/  ISETP.GE.AND P0, PT, R6, UR4, PT ;  /* 0x0000000406007c0c */ /* 0x004fe4000bf06270 */
[----:B------:R-:W-:-:S04]  /*02e0*/  IADD3 R13, PT, PT, R13, -R3, RZ ;  /* 0x800000030d0d7210 */ /* 0x000fc80007ffe0ff */
[----:B------:R-:W-:-:S13]  /*02f0*/  ISETP.GE.AND P1, PT, R4, R13, PT ;  /* 0x0000000d0400720c */ /* 0x000fda0003f26270 */
[----:B------:R-:W-:Y:S05]  /*0300*/  @P1 BRA `(.L_x_53) ;  /* 0x0000000000841947 */ /* 0x000fea0003800000 */
[----:B------:R-:W-:Y:S01]  /*0310*/  HFMA2 R2, -RZ, RZ, 0, 0 ;  /* 0x00000000ff027431 */ /* 0x000fe200000001ff */
[----:B------:R-:W-:Y:S01]  /*0320*/  BSSY B1, `(.L_x_53) ;  /* 0x000001f000017945 */ /* 0x000fe20003800000 */
[----:B------:R-:W-:Y:S01]  /*0330*/  SHF.R.S32.HI R16, RZ, 0x1f, R10 ;  /* 0x0000001fff107819 */ /* 0x000fe2000001140a */
[----:B------:R-:W-:-:S07]  /*0340*/  IMAD.MOV.U32 R17, RZ, RZ, R4 ;  /* 0x000000ffff117224 */ /* 0x000fce00078e0004 */
.L_x_57:
[----:B------:R-:W-:Y:S01]  /*0350*/  UMOV UR4, 0xffffffff ;  /* 0xffffffff00047882 */ /* 0x000fe20000000000 */
[----:B------:R-:W-:Y:S02]  /*0360*/  ISETP.GE.AND P2, PT, R17, R12, PT ;  /* 0x0000000c1100720c */ /* 0x000fe40003f46270 */
[----:B0-----:R-:W-:Y:S11]  /*0370*/  BRA.DIV UR4, `(.L_x_54) ;  /* 0x0000000204907947 */ /* 0x001ff6000b800000 */
[----:B------:R0:W1:Y:S02]  /*0380*/  SHFL.IDX PT, R18, R2, R7, R8 ;  /* 0x0000000702127389 */ /* 0x00006400000e0008 */
.L_x_62:
[----:B0-----:R-:W0:Y:S01]  /*0390*/  @!P2 LDC.64 R2, c[0x0][0x390] ;  /* 0x0000e400ff02ab82 */ /* 0x001e220000000a00 */
[----:B------:R-:W-:-:S04]  /*03a0*/  @!P2 IADD3 R14, P1, PT, R10, R17, RZ ;  /* 0x000000110a0ea210 */ /* 0x000fc80007f3e0ff */
[----:B------:R-:W-:Y:S02]  /*03b0*/  @!P2 LEA.HI.X.SX32 R15, R17, R16, 0x1, P1 ;  /* 0x00000010110fa211 */ /* 0x000fe400008f0eff */
[----:B0-----:R-:W-:-:S04]  /*03c0*/  @!P2 LEA R2, P1, R14, R2, 0x2 ;  /* 0x000000020e02a211 */ /* 0x001fc800078210ff */
[----:B------:R-:W-:Y:S02]  /*03d0*/  @!P2 LEA.HI.X R3, R14, R3, R15, 0x2, P1 ;  /* 0x000000030e03a211 */ /* 0x000fe400008f140f */
[----:B------:R-:W0:Y:S04]  /*03e0*/  @!P2 LDC.64 R14, c[0x0][0x398] ;  /* 0x0000e600ff0eab82 */ /* 0x000e280000000a00 */
[----:B------:R-:W0:Y:S01]  /*03f0*/  @!P2 LDG.E.CONSTANT R3, desc[UR6][R2.64] ;  /* 0x000000060203a981 */ /* 0x000e22000c1e9900 */
[----:B------:R-:W-:Y:S02]  /*0400*/  MOV R19, RZ ;  /* 0x000000ff00137202 */ /* 0x000fe40000000f00 */
[----:B------:R-:W-:Y:S01]  /*0410*/  ISETP.GE.U32.AND P1, PT, R0, 0x2, PT ;  /* 0x000000020000780c */ /* 0x000fe20003f26070 */
[----:B0-----:R-:W-:-:S05]  /*0420*/  @!P2 IMAD.WIDE R14, R3, 0x4, R14 ;  /* 0x00000004030ea825 */ /* 0x001fca00078e020e */
[----:B------:R0:W5:Y:S07]  /*0430*/  @!P2 LDG.E.CONSTANT R19, desc[UR6][R14.64] ;  /* 0x000000060e13a981 */ /* 0x00016e000c1e9900 */
[----:B------:R-:W-:Y:S05]  /*0440*/  @!P1 BRA `(.L_x_55) ;  /* 0x0000000000209947 */ /* 0x000fea0003800000 */
[----:B------:R-:W-:-:S07]  /*0450*/  IMAD.MOV.U32 R2, RZ, RZ, 0x1 ;  /* 0x00000001ff027424 */ /* 0x000fce00078e00ff */
.L_x_56:
[----:B------:R-:W-:Y:S05]  /*0460*/  WARPSYNC.ALL ;  /* 0x0000000000007948 */ /* 0x000fea0003800000 */
[----:B0----5:R0:W2:Y:S01]  /*0470*/  SHFL.UP PT, R14, R19, R2, R5 ;  /* 0x04000002130e7389 */ /* 0x0210a200000e0005 */
[----:B------:R-:W-:Y:S02]  /*0480*/  ISETP.GE.U32.AND P1, PT, R4, R2, PT ;  /* 0x000000020400720c */ /* 0x000fe40003f26070 */
[----:B0-----:R-:W-:-:S04]  /*0490*/  SHF.L.U32 R2, R2, 0x1, RZ ;  /* 0x0000000102027819 */ /* 0x001fc800000006ff */
[----:B------:R-:W-:-:S07]  /*04a0*/  ISETP.GE.U32.AND P2, PT, R2, R0, PT ;  /* 0x000000000200720c */ /* 0x000fce0003f46070 */
[----:B--2---:R-:W-:-:S06]  /*04b0*/  @P1 FADD R19, R14, R19 ;  /* 0x000000130e131221 */ /* 0x004fcc0000000000 */
[----:B------:R-:W-:Y:S05]  /*04c0*/  @!P2 BRA `(.L_x_56) ;  /* 0xfffffffc00e4a947 */ /* 0x000fea000383ffff */
.L_x_55:
[----:B------:R-:W-:Y:S02]  /*04d0*/  IMAD.IADD R17, R0, 0x1, R17 ;  /* 0x0000000100117824 */ /* 0x000fe400078e0211 */
[----:B-1---5:R-:W-:-:S03]  /*04e0*/  FADD R2, R18, R19 ;  /* 0x0000001312027221 */ /* 0x022fc60000000000 */
[----:B------:R-:W-:-:S13]  /*04f0*/  ISETP.GE.AND P1, PT, R17, R13, PT ;  /* 0x0000000d1100720c */ /* 0x000fda0003f26270 */
[----:B------:R-:W-:Y:S05]  /*0500*/  @!P1 BRA `(.L_x_57) ;  /* 0xfffffffc00909947 */ /* 0x000fea000383ffff */
[----:B------:R-:W-:Y:S05]  /*0510*/  BSYNC B1 ;  /* 0x0000000000017941 */ /* 0x000fea0003800000 */
.L_x_53:
[----:B------:R-:W-:Y:S05]  /*0520*/  BSYNC B0 ;  /* 0x0000000000007941 */ /* 0x000fea0003800000 */
.L_x_52:
[----:B------:R-:W-:Y:S01]  /*0530*/  UMOV UR4, 0xffffffff ;  /* 0xffffffff00047882 */ /* 0x000fe20000000000 */
[----:B------:R-:W-:Y:S02]  /*0540*/  ISETP.NE.AND P2, PT, R4, RZ, PT ;  /* 0x000000ff0400720c */ /* 0x000fe40003f45270 */
[----:B------:R-:W-:Y:S11]  /*0550*/  BRA.DIV UR4, `(.L_x_58) ;  /* 0x0000000204387947 */ /* 0x000ff6000b800000 */
[----:B------:R1:W2:Y:S02]  /*0560*/  SHFL.IDX PT, R13, R2, R7, R8 ;  /* 0x00000007020d7389 */ /* 0x0002a400000e0008 */
.L_x_65:
[----:B-1----:R-:W1:Y:S02]  /*0570*/  @!P2 LDC.64 R2, c[0x0][0x3a0] ;  /* 0x0000e800ff02ab82 */ /* 0x002e640000000a00 */
[----:B-1----:R-:W-:-:S05]  /*0580*/  @!P2 IMAD.WIDE R2, R11, 0x4, R2 ;  /* 0x000000040b02a825 */ /* 0x002fca00078e0202 */
[----:B--2---:R1:W-:Y:S01]  /*0590*/  @!P2 STG.E desc[UR6][R2.64], R13 ;  /* 0x0000000d0200a986 */ /* 0x0043e2000c101906 */
[----:B------:R-:W-:Y:S05]  /*05a0*/  @!P0 BRA `(.L_x_59) ;  /* 0xfffffff800d88947 */ /* 0x000fea000383ffff */
[----:B------:R-:W-:Y:S05]  /*05b0*/  EXIT ;  /* 0x000000000000794d */ /* 0x000fea0003800000 */
.L_x_54:
[----:B------:R-:W-:Y:S01]  /*05c0*/  BSSY B2, `(.L_x_60) ;  /* 0x0000006000027945 */ /* 0x000fe20003800000 */
[----:B------:R-:W-:Y:S01]  /*05d0*/  MOV R3, R2 ;  /* 0x0000000200037202 */ /* 0x000fe20000000f00 */
[----:B------:R-:W-:-:S07]  /*05e0*/  IMAD.MOV.U32 R2, RZ, RZ, -0x1 ;  /* 0xffffffffff027424 */ /* 0x000fce00078e00ff */
[----:B------:R-:W-:Y:S05]  /*05f0*/  WARPSYNC.COLLECTIVE R2, `(.L_x_61) ;  /* 0x0000000002087348 */ /* 0x000fea0003c00000 */
[----:B------:R0:W1:Y:S02]  /*0600*/  SHFL.IDX P1, R18, R3, R7, R8 ;  /* 0x0000000703127389 */ /* 0x0000640000020008 */
[----:B01----:R-:W-:Y:S05]  /*0610*/  ENDCOLLECTIVE ;  /* 0x000000000000791b */ /* 0x003fea0003800000 */
.L_x_61:
[----:B------:R-:W-:Y:S05]  /*0620*/  BSYNC B2 ;  /* 0x0000000000027941 */ /* 0x000fea0003800000 */
.L_x_60:
[----:B------:R-:W-:Y:S05]  /*0630*/  BRA `(.L_x_62) ;  /* 0xfffffffc00547947 */ /* 0x000fea000383ffff */
.L_x_58:
[----:B------:R-:W-:Y:S01]  /*0640*/  BSSY B0, `(.L_x_63) ;  /* 0x0000006000007945 */ /* 0x000fe20003800000 */
[----:B------:R-:W-:Y:S01]  /*0650*/  MOV R3, R2 ;  /* 0x0000000200037202 */ /* 0x000fe20000000f00 */
[----:B------:R-:W-:-:S07]  /*0660*/  IMAD.MOV.U32 R2, RZ, RZ, -0x1 ;  /* 0xffffffffff027424 */ /* 0x000fce00078e00ff */
[----:B0-----:R-:W-:Y:S05]  /*0670*/  WARPSYNC.COLLECTIVE R2, `(.L_x_64) ;  /* 0x0000000002087348 */ /* 0x001fea0003c00000 */
[----:B------:R1:W2:Y:S02]  /*0680*/  SHFL.IDX P1, R18, R3, R7, R8 ;  /* 0x0000000703127389 */ /* 0x0002a40000020008 */
[----:B012---:R-:W-:Y:S05]  /*0690*/  ENDCOLLECTIVE ;  /* 0x000000000000791b */ /* 0x007fea0003800000 */
.L_x_64:
[----:B------:R-:W-:Y:S05]  /*06a0*/  BSYNC B0 ;  /* 0x0000000000007941 */ /* 0x000fea0003800000 */
.L_x_63:
[----:B------:R-:W-:Y:S01]  /*06b0*/  MOV R13, R18 ;  /* 0x00000012000d7202 */ /* 0x000fe20000000f00 */
[----:B------:R-:W-:Y:S06]  /*06c0*/  BRA `(.L_x_65) ;  /* 0xfffffffc00a87947 */ /* 0x000fec000383ffff */
.L_x_66:
        /* <DEDUP_REMOVED lines=11> */
.L_x_92:


//--------------------- .text._Z4fillILb0EfEviPT0_S0_ --------------------------
	.section	.text._Z4fillILb0EfEviPT0_S0_,"ax",@progbits
	.align	128
        .global         _Z4fillILb0EfEviPT0_S0_
        .type           _Z4fillILb0EfEviPT0_S0_,@function
        .size           _Z4fillILb0EfEviPT0_S0_,(.L_x_93 - _Z4fillILb0EfEviPT0_S0_)
        .other          _Z4fillILb0EfEviPT0_S0_,@"STO_CUDA_ENTRY STV_DEFAULT"
_Z4fillILb0EfEviPT0_S0_:
.text._Z4fillILb0EfEviPT0_S0_:
        /* <DEDUP_REMOVED lines=8> */
[----:B------:R-:W0:Y:S01]  /*0080*/  LDC R9, c[0x0][0x390] ;  /* 0x0000e400ff097b82 */ /* 0x000e220000000800 */
[----:B------:R-:W1:Y:S01]  /*0090*/  LDCU UR4, c[0x0][0x370] ;  /* 0x00006e00ff0477ac */ /* 0x000e620008000800 */
[----:B------:R-:W2:Y:S06]  /*00a0*/  LDCU.64 UR6, c[0x0][0x358] ;  /* 0x00006b00ff0677ac */ /* 0x000eac0008000a00 */
[----:B------:R-:W3:Y:S01]  /*00b0*/  LDC.64 R4, c[0x0][0x388] ;  /* 0x0000e200ff047b82 */ /* 0x000ee20000000a00 */
[----:B-1----:R-:W-:-:S07]  /*00c0*/  IMAD R7, R7, UR4, RZ ;  /* 0x0000000407077c24 */ /* 0x002fce000f8e02ff */
.L_x_67:
[----:B---3--:R-:W-:Y:S01]  /*00d0*/  IMAD.WIDE R2, R0, 0x4, R4 ;  /* 0x0000000400027825 */ /* 0x008fe200078e0204 */
[----:B------:R-:W-:-:S04]  /*00e0*/  IADD3 R0, PT, PT, R7, R0, RZ ;  /* 0x0000000007007210 */ /* 0x000fc80007ffe0ff */
[----:B0-2---:R1:W-:Y:S01]  /*00f0*/  STG.E desc[UR6][R2.64], R9 ;  /* 0x0000000902007986 */ /* 0x0053e2000c101906 */
[----:B------:R-:W-:-:S13]  /*0100*/  ISETP.GE.AND P0, PT, R0, UR5, PT ;  /* 0x0000000500007c0c */ /* 0x000fda000bf06270 */
[----:B-1----:R-:W-:Y:S05]  /*0110*/  @!P0 BRA `(.L_x_67) ;  /* 0xfffffffc00ec8947 */ /* 0x002fea000383ffff */
[----:B------:R-:W-:Y:S05]  /*0120*/  EXIT ;  /* 0x000000000000794d */ /* 0x000fea0003800000 */
.L_x_68:
        /* <DEDUP_REMOVED lines=13> */
.L_x_93:


//--------------------- .text._Z4fillILb1EfEviPT0_S0_ --------------------------
	.section	.text._Z4fillILb1EfEviPT0_S0_,"ax",@progbits
	.align	128
        .global         _Z4fillILb1EfEviPT0_S0_
        .type           _Z4fillILb1EfEviPT0_S0_,@function
        .size           _Z4fillILb1EfEviPT0_S0_,(.L_x_86 - _Z4fillILb1EfEviPT0_S0_)
        .other          _Z4fillILb1EfEviPT0_S0_,@"STO_CUDA_ENTRY STV_DEFAULT"
_Z4fillILb1EfEviPT0_S0_:
.text._Z4fillILb1EfEviPT0_S0_:
        /* <DEDUP_REMOVED lines=10> */
[----:B------:R-:W-:Y:S01]  /*00a0*/  I2FP.F32.S32 R3, UR5 ;  /* 0x0000000500037c45 */ /* 0x000fe20008201400 */
[----:B------:R-:W2:Y:S01]  /*00b0*/  LDCU.64 UR6, c[0x0][0x358] ;  /* 0x00006b00ff0677ac */ /* 0x000ea20008000a00 */
[----:B------:R-:W3:Y:S01]  /*00c0*/  LDCU UR8, c[0x0][0x380] ;  /* 0x00007000ff0877ac */ /* 0x000ee20008000800 */
[----:B-1----:R-:W-:-:S07]  /*00d0*/  IMAD R2, R2, UR4, RZ ;  /* 0x0000000402027c24 */ /* 0x002fce000f8e02ff */
.L_x_71:
[----:B------:R-:W1:Y:S01]  /*00e0*/  MUFU.RCP R6, R3 ;  /* 0x0000000300067308 */ /* 0x000e620000001000 */
[----:B------:R-:W-:Y:S01]  /*00f0*/  VIADD R0, R7, 0x1 ;  /* 0x0000000107007836 */ /* 0x000fe20000000000 */
[----:B------:R-:W-:Y:S04]  /*0100*/  BSSY.RECONVERGENT B0, `(.L_x_69) ;  /* 0x000000c000007945 */ /* 0x000fe80003800200 */
[----:B------:R-:W-:-:S04]  /*0110*/  I2FP.F32.S32 R0, R0 ;  /* 0x0000000000007245 */ /* 0x000fc80000201400 */
[----:B------:R-:W4:Y:S01]  /*0120*/  FCHK P0, R0, R3 ;  /* 0x0000000300007302 */ /* 0x000f220000000000 */
[----:B-1----:R-:W-:-:S04]  /*0130*/  FFMA R9, -R3, R6, 1 ;  /* 0x3f80000003097423 */ /* 0x002fc80000000106 */
[----:B------:R-:W-:-:S04]  /*0140*/  FFMA R9, R6, R9, R6 ;  /* 0x0000000906097223 */ /* 0x000fc80000000006 */
[----:B------:R-:W-:-:S04]  /*0150*/  FFMA R6, R0, R9, RZ ;  /* 0x0000000900067223 */ /* 0x000fc800000000ff */
[----:B------:R-:W-:-:S04]  /*0160*/  FFMA R8, -R3, R6, R0 ;  /* 0x0000000603087223 */ /* 0x000fc80000000100 */
[----:B------:R-:W-:Y:S01]  /*0170*/  FFMA R11, R9, R8, R6 ;  /* 0x00000008090b7223 */ /* 0x000fe20000000006 */
[----:B----4-:R-:W-:Y:S06]  /*0180*/  @!P0 BRA `(.L_x_70) ;  /* 0x00000000000c8947 */ /* 0x010fec0003800000 */
[----:B------:R-:W-:-:S07]  /*0190*/  MOV R6, 0x1b0 ;  /* 0x000001b000067802 */ /* 0x000fce0000000f00 */
[----:B0-23--:R-:W-:Y:S05]  /*01a0*/  CALL.REL.NOINC `($__internal_2_$__cuda_sm3x_div_rn_noftz_f32_slowpath) ;  /* 0x0000000000207944 */ /* 0x00dfea0003c00000 */
[----:B------:R-:W-:-:S07]  /*01b0*/  IMAD.MOV.U32 R11, RZ, RZ, R0 ;  /* 0x000000ffff0b7224 */ /* 0x000fce00078e0000 */
.L_x_70:
[----:B--23--:R-:W-:Y:S05]  /*01c0*/  BSYNC.RECONVERGENT B0 ;  /* 0x0000000000007941 */ /* 0x00cfea0003800200 */
.L_x_69:
[----:B0-----:R-:W-:-:S04]  /*01d0*/  IMAD.WIDE R8, R7, 0x4, R4 ;  /* 0x0000000407087825 */ /* 0x001fc800078e0204 */
[----:B------:R-:W-:Y:S01]  /*01e0*/  IMAD.IADD R7, R2, 0x1, R7 ;  /* 0x0000000102077824 */ /* 0x000fe200078e0207 */
[----:B------:R1:W-:Y:S04]  /*01f0*/  STG.E desc[UR6][R8.64], R11 ;  /* 0x0000000b08007986 */ /* 0x0003e8000c101906 */
[----:B------:R-:W-:-:S13]  /*0200*/  ISETP.GE.AND P0, PT, R7, UR8, PT ;  /* 0x0000000807007c0c */ /* 0x000fda000bf06270 */
[----:B-1----:R-:W-:Y:S05]  /*0210*/  @!P0 BRA `(.L_x_71) ;  /* 0xfffffffc00b08947 */ /* 0x002fea000383ffff */
[----:B------:R-:W-:Y:S05]  /*0220*/  EXIT ;  /* 0x000000000000794d */ /* 0x000fea0003800000 */
        .weak           $__internal_2_$__cuda_sm3x_div_rn_noftz_f32_slowpath
        .type           $__internal_2_$__cuda_sm3x_div_rn_noftz_f32_slowpath,@function
        .size           $__internal_2_$__cuda_sm3x_div_rn_noftz_f32_slowpath,(.L_x_86 - $__internal_2_$__cuda_sm3x_div_rn_noftz_f32_slowpath)
$__internal_2_$__cuda_sm3x_div_rn_noftz_f32_slowpath:
        /* <DEDUP_REMOVED lines=36> */
.L_x_73:
[----:B------:R-:W-:Y:S01]  /*0470*/  LEA R0, R9, 0xc0800000, 0x17 ;  /* 0xc080000009007811 */ /* 0x000fe200078eb8ff */
[----:B------:R-:W-:Y:S04]  /*0480*/  BSSY.RECONVERGENT B2, `(.L_x_78) ;  /* 0x0000036000027945 */ /* 0x000fe80003800200 */
[----:B------:R-:W-:Y:S02]  /*0490*/  IMAD.IADD R12, R11, 0x1, -R0 ;  /* 0x000000010b0c7824 */ /* 0x000fe400078e0a00 */
[----:B------:R-:W-:Y:S02]  /*04a0*/  VIADD R11, R14, 0xffffff81 ;  /* 0xffffff810e0b7836 */ /* 0x000fe40000000000 */
[----:B------:R-:W0:Y:S01]  /*04b0*/  MUFU.RCP R13, R12 ;  /* 0x0000000c000d7308 */ /* 0x000e220000001000 */
[----:B------:R-:W-:Y:S01]  /*04c0*/  FADD.FTZ R15, -R12, -RZ ;  /* 0x800000ff0c0f7221 */ /* 0x000fe20000010100 */
[C---:B------:R-:W-:Y:S01]  /*04d0*/  IMAD R0, R11.reuse, -0x800000, R10 ;  /* 0xff8000000b007824 */ /* 0x040fe200078e020a */
[----:B------:R-:W-:-:S05]  /*04e0*/  IADD3 R11, PT, PT, R11, 0x7f, -R9 ;  /* 0x0000007f0b0b7810 */ /* 0x000fca0007ffe809 */
[----:B------:R-:W-:Y:S02]  /*04f0*/  IMAD.IADD R11, R11, 0x1, R8 ;  /* 0x000000010b0b7824 */ /* 0x000fe400078e0208 */
[----:B0-----:R-:W-:-:S04]  /*0500*/  FFMA R14, R13, R15, 1 ;  /* 0x3f8000000d0e7423 */ /* 0x001fc8000000000f */
        /* <DEDUP_REMOVED lines=19> */
[CCC-:B------:R-:W-:Y:S01]  /*0640*/  FFMA.RZ R8, R17.reuse, R15.reuse, R14.reuse ;  /* 0x0000000f11087223 */ /* 0x1c0fe2000000c00e */
[C---:B------:R-:W-:Y:S02]  /*0650*/  VIADD R11, R12.reuse, 0x20 ;  /* 0x000000200c0b7836 */ /* 0x040fe40000000000 */
[CCC-:B------:R-:W-:Y:S01]  /*0660*/  FFMA.RM R9, R17.reuse, R15.reuse, R14.reuse ;  /* 0x0000000f11097223 */ /* 0x1c0fe2000000400e */
[----:B------:R-:W-:Y:S02]  /*0670*/  ISETP.NE.AND P2, PT, R12, RZ, PT ;  /* 0x000000ff0c00720c */ /* 0x000fe40003f45270 */
[----:B------:R-:W-:Y:S01]  /*0680*/  LOP3.LUT R10, R8, 0x7fffff, RZ, 0xc0, !PT ;  /* 0x007fffff080a7812 */ /* 0x000fe200078ec0ff */
[----:B------:R-:W-:Y:S01]  /*0690*/  FFMA.RP R8, R17, R15, R14 ;  /* 0x0000000f11087223 */ /* 0x000fe2000000800e */
[----:B------:R-:W-:Y:S01]  /*06a0*/  ISETP.NE.AND P1, PT, R12, RZ, PT ;  /* 0x000000ff0c00720c */ /* 0x000fe20003f25270 */
[----:B------:R-:W-:Y:S01]  /*06b0*/  IMAD.MOV R12, RZ, RZ, -R12 ;  /* 0x000000ffff0c7224 */ /* 0x000fe200078e0a0c */
[----:B------:R-:W-:-:S02]  /*06c0*/  LOP3.LUT R10, R10, 0x800000, RZ, 0xfc, !PT ;  /* 0x008000000a0a7812 */ /* 0x000fc400078efcff */
        /* <DEDUP_REMOVED lines=13> */
.L_x_80:
[----:B------:R-:W-:-:S04]  /*07a0*/  LOP3.LUT R0, R0, 0x80000000, RZ, 0xc0, !PT ;  /* 0x8000000000007812 */ /* 0x000fc800078ec0ff */
[----:B------:R-:W-:Y:S01]  /*07b0*/  LOP3.LUT R0, R0, 0x7f800000, RZ, 0xfc, !PT ;  /* 0x7f80000000007812 */ /* 0x000fe200078efcff */
[----:B------:R-:W-:Y:S06]  /*07c0*/  BRA `(.L_x_81) ;  /* 0x0000000000047947 */ /* 0x000fec0003800000 */
.L_x_79:
[----:B------:R-:W-:-:S07]  /*07d0*/  IMAD R0, R11, 0x800000, R0 ;  /* 0x008000000b007824 */ /* 0x000fce00078e0200 */
.L_x_81:
[----:B------:R-:W-:Y:S05]  /*07e0*/  BSYNC.RECONVERGENT B2 ;  /* 0x0000000000027941 */ /* 0x000fea0003800200 */
.L_x_78:
[----:B------:R-:W-:Y:S05]  /*07f0*/  BRA `(.L_x_82) ;  /* 0x0000000000207947 */ /* 0x000fea0003800000 */
.L_x_77:
[----:B------:R-:W-:-:S04]  /*0800*/  LOP3.LUT R0, R11, 0x80000000, R10, 0x48, !PT ;  /* 0x800000000b007812 */ /* 0x000fc800078e480a */
[----:B------:R-:W-:Y:S01]  /*0810*/  LOP3.LUT R0, R0, 0x7f800000, RZ, 0xfc, !PT ;  /* 0x7f80000000007812 */ /* 0x000fe200078efcff */
[----:B------:R-:W-:Y:S06]  /*0820*/  BRA `(.L_x_82) ;  /* 0x0000000000147947 */ /* 0x000fec0003800000 */
.L_x_76:
[----:B------:R-:W-:Y:S01]  /*0830*/  LOP3.LUT R0, R11, 0x80000000, R10, 0x48, !PT ;  /* 0x800000000b007812 */ /* 0x000fe200078e480a */
[----:B------:R-:W-:Y:S06]  /*0840*/  BRA `(.L_x_82) ;  /* 0x00000000000c7947 */ /* 0x000fec0003800000 */
.L_x_75:
[----:B------:R-:W0:Y:S01]  /*0850*/  MUFU.RSQ R0, -QNAN ;  /* 0xffc0000000007908 */ /* 0x000e220000001400 */
[----:B------:R-:W-:Y:S05]  /*0860*/  BRA `(.L_x_82) ;  /* 0x0000000000047947 */ /* 0x000fea0003800000 */
.L_x_74:
[----:B------:R-:W-:-:S07]  /*0870*/  FADD.FTZ R0, R0, R3 ;  /* 0x0000000300007221 */ /* 0x000fce0000010000 */
.L_x_82:
[----:B------:R-:W-:Y:S05]  /*0880*/  BSYNC.RECONVERGENT B1 ;  /* 0x0000000000017941 */ /* 0x000fea0003800200 */
.L_x_72:
[----:B------:R-:W-:Y:S02]  /*0890*/  IMAD.MOV.U32 R8, RZ, RZ, R6 ;  /* 0x000000ffff087224 */ /* 0x000fe400078e0006 */
[----:B------:R-:W-:-:S04]  /*08a0*/  IMAD.MOV.U32 R9, RZ, RZ, 0x0 ;  /* 0x00000000ff097424 */ /* 0x000fc800078e00ff */
[----:B0-----:R-:W-:Y:S05]  /*08b0*/  RET.REL.NODEC R8 `(_Z4fillILb1EfEviPT0_S0_) ;  /* 0xfffffff408d07950 */ /* 0x001fea0003c3ffff */
.L_x_83:
        /* <DEDUP_REMOVED lines=12> */
.L_x_86:


//--------------------- .nv.shared.reserved.0     --------------------------
	.section	.nv.shared.reserved.0,"aw",@nobits
	.weak		__nv_reservedSMEM_offset_0_alias
	.size		__nv_reservedSMEM_offset_0_alias, 0, 64
	.other		__nv_reservedSMEM_offset_0_alias,@"STO_CUDA_RESERVED_SHARED STV_DEFAULT"
__nv_reservedSMEM_offset_0_alias:
	.zero		0
	.zero		64


//--------------------- .nv.constant0._Z10jaccard_jwILb0EfEviPKT0_S0_S2_S2_PS0_ --------------------------
	.section	.nv.constant0._Z10jaccard_jwILb0EfEviPKT0_S0_S2_S2_PS0_,"a",@progbits
	.sectionflags	@""
	.align	4
.nv.constant0._Z10jaccard_jwILb0EfEviPKT0_S0_S2_S2_PS0_:
	.zero		944


//--------------------- .nv.constant0._Z14jaccard_is_optILb0EfEviiPKiS1_PKT0_S4_PS2_S5_ --------------------------
	.section	.nv.constant0._Z14jaccard_is_optILb0EfEviiPKiS1_PKT0_S4_PS2_S5_,"a",@progbits
	.sectionflags	@""
	.align	4
.nv.constant0._Z14jaccard_is_optILb0EfEviiPKiS1_PKT0_S4_PS2_S5_:
	.zero		952


//--------------------- .nv.constant0._Z15jaccard_row_sumILb0EfEviPKiS1_PKT0_PS2_ --------------------------
	.section	.nv.constant0._Z15jaccard_row_sumILb0EfEviPKiS1_PKT0_PS2_,"a",@progbits
	.sectionflags	@""
	.align	4
.nv.constant0._Z15jaccard_row_sumILb0EfEviPKiS1_PKT0_PS2_:
	.zero		936


//--------------------- .nv.constant0._Z10jaccard_jwILb1EfEviPKT0_S0_S2_S2_PS0_ --------------------------
	.section	.nv.constant0._Z10jaccard_jwILb1EfEviPKT0_S0_S2_S2_PS0_,"a",@progbits
	.sectionflags	@""
	.align	4
.nv.constant0._Z10jaccard_jwILb1EfEviPKT0_S0_S2_S2_PS0_:
	.zero		944


//--------------------- .nv.constant0._Z14jaccard_is_optILb1EfEviiPKiS1_PKT0_S4_PS2_S5_ --------------------------
	.section	.nv.constant0._Z14jaccard_is_optILb1EfEviiPKiS1_PKT0_S4_PS2_S5_,"a",@progbits
	.sectionflags	@""
	.align	4
.nv.constant0._Z14jaccard_is_optILb1EfEviiPKiS1_PKT0_S4_PS2_S5_:
	.zero		952


//--------------------- .nv.constant0._Z15jaccard_row_sumILb1EfEviPKiS1_PKT0_PS2_ --------------------------
	.section	.nv.constant0._Z15jaccard_row_sumILb1EfEviPKiS1_PKT0_PS2_,"a",@progbits
	.sectionflags	@""
	.align	4
.nv.constant0._Z15jaccard_row_sumILb1EfEviPKiS1_PKT0_PS2_:
	.zero		936


//--------------------- .nv.constant0._Z4fillILb0EfEviPT0_S0_ --------------------------
	.section	.nv.constant0._Z4fillILb0EfEviPT0_S0_,"a",@progbits
	.sectionflags	@""
	.align	4
.nv.constant0._Z4fillILb0EfEviPT0_S0_:
	.zero		916


//--------------------- .nv.constant0._Z4fillILb1EfEviPT0_S0_ --------------------------
	.section	.nv.constant0._Z4fillILb1EfEviPT0_S0_,"a",@progbits
	.sectionflags	@""
	.align	4
.nv.constant0._Z4fillILb1EfEviPT0_S0_:
	.zero		916


//--------------------- SYMBOLS --------------------------

	.type		.nv.reservedSmem.offset0,@object
	.size		.nv.reservedSmem.offset0,0x4
